//
// Generated by NVIDIA NVVM Compiler
//
// Compiler Build ID: CL-36424714
// Cuda compilation tools, release 13.0, V13.0.88
// Based on NVVM 20.0.0
//

.version 9.0
.target sm_100
.address_size 64

	// .globl	blockCount
// _ZZ10blockCountE13localCounters has been demoted
// _ZZ25prefixSumExclusiveInplaceE14localPrefixSum has been demoted
// _ZZ7reorderE14localPrefixSum has been demoted
// _ZZ7reorderE14elementIndices has been demoted
// _ZZ7reorderE10matchMasks has been demoted

.visible .entry blockCount(
	.param .u64 .ptr .align 1 blockCount_param_0,
	.param .u32 blockCount_param_1,
	.param .u64 .ptr .align 1 blockCount_param_2,
	.param .u32 blockCount_param_3
)
{
	.reg .pred 	%p<18>;
	.reg .b32 	%r<168>;
	.reg .b64 	%rd<53>;
	// demoted variable
	.shared .align 4 .b8 _ZZ10blockCountE13localCounters[1024];
	ld.param.u64 	%rd3, [blockCount_param_0];
	ld.param.u32 	%r24, [blockCount_param_1];
	ld.param.u64 	%rd2, [blockCount_param_2];
	ld.param.u32 	%r25, [blockCount_param_3];
	cvta.to.global.u64 	%rd1, %rd3;
	mov.u32 	%r1, %tid.x;
	shl.b32 	%r27, %r1, 2;
	mov.u32 	%r28, _ZZ10blockCountE13localCounters;
	add.s32 	%r2, %r28, %r27;
	mov.b32 	%r29, 0;
	st.shared.u32 	[%r2], %r29;
	st.shared.u32 	[%r2+128], %r29;
	st.shared.u32 	[%r2+256], %r29;
	st.shared.u32 	[%r2+384], %r29;
	st.shared.u32 	[%r2+512], %r29;
	st.shared.u32 	[%r2+640], %r29;
	st.shared.u32 	[%r2+768], %r29;
	st.shared.u32 	[%r2+896], %r29;
	bar.sync 	0;
	mov.u32 	%r3, %ctaid.x;
	shl.b32 	%r30, %r3, 11;
	or.b32  	%r31, %r1, %r30;
	add.s32 	%r166, %r31, 256;
	mov.b32 	%r167, 480;
$L__BB0_1:
	add.s32 	%r7, %r166, -256;
	setp.ge.u32 	%p1, %r7, %r24;
	@%p1 bra 	$L__BB0_3;
	mul.wide.u32 	%rd4, %r7, 4;
	add.s64 	%rd5, %rd1, %rd4;
	ld.global.u32 	%r32, [%rd5];
	shr.u32 	%r33, %r32, %r25;
	shl.b32 	%r34, %r33, 2;
	and.b32  	%r35, %r34, 1020;
	add.s32 	%r37, %r28, %r35;
	atom.shared.inc.u32 	%r38, [%r37], -1;
$L__BB0_3:
	add.s32 	%r8, %r166, -224;
	setp.ge.u32 	%p2, %r8, %r24;
	@%p2 bra 	$L__BB0_5;
	mul.wide.u32 	%rd6, %r8, 4;
	add.s64 	%rd7, %rd1, %rd6;
	ld.global.u32 	%r39, [%rd7];
	shr.u32 	%r40, %r39, %r25;
	shl.b32 	%r41, %r40, 2;
	and.b32  	%r42, %r41, 1020;
	add.s32 	%r44, %r28, %r42;
	atom.shared.inc.u32 	%r45, [%r44], -1;
$L__BB0_5:
	add.s32 	%r9, %r166, -192;
	setp.ge.u32 	%p3, %r9, %r24;
	@%p3 bra 	$L__BB0_7;
	mul.wide.u32 	%rd8, %r9, 4;
	add.s64 	%rd9, %rd1, %rd8;
	ld.global.u32 	%r46, [%rd9];
	shr.u32 	%r47, %r46, %r25;
	shl.b32 	%r48, %r47, 2;
	and.b32  	%r49, %r48, 1020;
	add.s32 	%r51, %r28, %r49;
	atom.shared.inc.u32 	%r52, [%r51], -1;
$L__BB0_7:
	add.s32 	%r10, %r166, -160;
	setp.ge.u32 	%p4, %r10, %r24;
	@%p4 bra 	$L__BB0_9;
	mul.wide.u32 	%rd10, %r10, 4;
	add.s64 	%rd11, %rd1, %rd10;
	ld.global.u32 	%r53, [%rd11];
	shr.u32 	%r54, %r53, %r25;
	shl.b32 	%r55, %r54, 2;
	and.b32  	%r56, %r55, 1020;
	add.s32 	%r58, %r28, %r56;
	atom.shared.inc.u32 	%r59, [%r58], -1;
$L__BB0_9:
	add.s32 	%r11, %r166, -128;
	setp.ge.u32 	%p5, %r11, %r24;
	@%p5 bra 	$L__BB0_11;
	mul.wide.u32 	%rd12, %r11, 4;
	add.s64 	%rd13, %rd1, %rd12;
	ld.global.u32 	%r60, [%rd13];
	shr.u32 	%r61, %r60, %r25;
	shl.b32 	%r62, %r61, 2;
	and.b32  	%r63, %r62, 1020;
	add.s32 	%r65, %r28, %r63;
	atom.shared.inc.u32 	%r66, [%r65], -1;
$L__BB0_11:
	add.s32 	%r12, %r166, -96;
	setp.ge.u32 	%p6, %r12, %r24;
	@%p6 bra 	$L__BB0_13;
	mul.wide.u32 	%rd14, %r12, 4;
	add.s64 	%rd15, %rd1, %rd14;
	ld.global.u32 	%r67, [%rd15];
	shr.u32 	%r68, %r67, %r25;
	shl.b32 	%r69, %r68, 2;
	and.b32  	%r70, %r69, 1020;
	add.s32 	%r72, %r28, %r70;
	atom.shared.inc.u32 	%r73, [%r72], -1;
$L__BB0_13:
	add.s32 	%r13, %r166, -64;
	setp.ge.u32 	%p7, %r13, %r24;
	@%p7 bra 	$L__BB0_15;
	mul.wide.u32 	%rd16, %r13, 4;
	add.s64 	%rd17, %rd1, %rd16;
	ld.global.u32 	%r74, [%rd17];
	shr.u32 	%r75, %r74, %r25;
	shl.b32 	%r76, %r75, 2;
	and.b32  	%r77, %r76, 1020;
	add.s32 	%r79, %r28, %r77;
	atom.shared.inc.u32 	%r80, [%r79], -1;
$L__BB0_15:
	add.s32 	%r14, %r166, -32;
	setp.ge.u32 	%p8, %r14, %r24;
	@%p8 bra 	$L__BB0_17;
	mul.wide.u32 	%rd18, %r14, 4;
	add.s64 	%rd19, %rd1, %rd18;
	ld.global.u32 	%r81, [%rd19];
	shr.u32 	%r82, %r81, %r25;
	shl.b32 	%r83, %r82, 2;
	and.b32  	%r84, %r83, 1020;
	add.s32 	%r86, %r28, %r84;
	atom.shared.inc.u32 	%r87, [%r86], -1;
$L__BB0_17:
	setp.ge.u32 	%p9, %r166, %r24;
	@%p9 bra 	$L__BB0_19;
	mul.wide.u32 	%rd20, %r166, 4;
	add.s64 	%rd21, %rd1, %rd20;
	ld.global.u32 	%r88, [%rd21];
	shr.u32 	%r89, %r88, %r25;
	shl.b32 	%r90, %r89, 2;
	and.b32  	%r91, %r90, 1020;
	add.s32 	%r93, %r28, %r91;
	atom.shared.inc.u32 	%r94, [%r93], -1;
$L__BB0_19:
	add.s32 	%r15, %r166, 32;
	setp.ge.u32 	%p10, %r15, %r24;
	@%p10 bra 	$L__BB0_21;
	mul.wide.u32 	%rd22, %r15, 4;
	add.s64 	%rd23, %rd1, %rd22;
	ld.global.u32 	%r95, [%rd23];
	shr.u32 	%r96, %r95, %r25;
	shl.b32 	%r97, %r96, 2;
	and.b32  	%r98, %r97, 1020;
	add.s32 	%r100, %r28, %r98;
	atom.shared.inc.u32 	%r101, [%r100], -1;
$L__BB0_21:
	add.s32 	%r16, %r166, 64;
	setp.ge.u32 	%p11, %r16, %r24;
	@%p11 bra 	$L__BB0_23;
	mul.wide.u32 	%rd24, %r16, 4;
	add.s64 	%rd25, %rd1, %rd24;
	ld.global.u32 	%r102, [%rd25];
	shr.u32 	%r103, %r102, %r25;
	shl.b32 	%r104, %r103, 2;
	and.b32  	%r105, %r104, 1020;
	add.s32 	%r107, %r28, %r105;
	atom.shared.inc.u32 	%r108, [%r107], -1;
$L__BB0_23:
	add.s32 	%r17, %r166, 96;
	setp.ge.u32 	%p12, %r17, %r24;
	@%p12 bra 	$L__BB0_25;
	mul.wide.u32 	%rd26, %r17, 4;
	add.s64 	%rd27, %rd1, %rd26;
	ld.global.u32 	%r109, [%rd27];
	shr.u32 	%r110, %r109, %r25;
	shl.b32 	%r111, %r110, 2;
	and.b32  	%r112, %r111, 1020;
	add.s32 	%r114, %r28, %r112;
	atom.shared.inc.u32 	%r115, [%r114], -1;
$L__BB0_25:
	add.s32 	%r18, %r166, 128;
	setp.ge.u32 	%p13, %r18, %r24;
	@%p13 bra 	$L__BB0_27;
	mul.wide.u32 	%rd28, %r18, 4;
	add.s64 	%rd29, %rd1, %rd28;
	ld.global.u32 	%r116, [%rd29];
	shr.u32 	%r117, %r116, %r25;
	shl.b32 	%r118, %r117, 2;
	and.b32  	%r119, %r118, 1020;
	add.s32 	%r121, %r28, %r119;
	atom.shared.inc.u32 	%r122, [%r121], -1;
$L__BB0_27:
	add.s32 	%r19, %r166, 160;
	setp.ge.u32 	%p14, %r19, %r24;
	@%p14 bra 	$L__BB0_29;
	mul.wide.u32 	%rd30, %r19, 4;
	add.s64 	%rd31, %rd1, %rd30;
	ld.global.u32 	%r123, [%rd31];
	shr.u32 	%r124, %r123, %r25;
	shl.b32 	%r125, %r124, 2;
	and.b32  	%r126, %r125, 1020;
	add.s32 	%r128, %r28, %r126;
	atom.shared.inc.u32 	%r129, [%r128], -1;
$L__BB0_29:
	add.s32 	%r20, %r166, 192;
	setp.ge.u32 	%p15, %r20, %r24;
	@%p15 bra 	$L__BB0_31;
	mul.wide.u32 	%rd32, %r20, 4;
	add.s64 	%rd33, %rd1, %rd32;
	ld.global.u32 	%r130, [%rd33];
	shr.u32 	%r131, %r130, %r25;
	shl.b32 	%r132, %r131, 2;
	and.b32  	%r133, %r132, 1020;
	add.s32 	%r135, %r28, %r133;
	atom.shared.inc.u32 	%r136, [%r135], -1;
$L__BB0_31:
	add.s32 	%r21, %r166, 224;
	setp.ge.u32 	%p16, %r21, %r24;
	@%p16 bra 	$L__BB0_33;
	mul.wide.u32 	%rd34, %r21, 4;
	add.s64 	%rd35, %rd1, %rd34;
	ld.global.u32 	%r137, [%rd35];
	shr.u32 	%r138, %r137, %r25;
	shl.b32 	%r139, %r138, 2;
	and.b32  	%r140, %r139, 1020;
	add.s32 	%r142, %r28, %r140;
	atom.shared.inc.u32 	%r143, [%r142], -1;
$L__BB0_33:
	add.s32 	%r22, %r167, 512;
	add.s32 	%r144, %r167, -480;
	add.s32 	%r166, %r166, 512;
	setp.lt.u32 	%p17, %r144, 1536;
	mov.u32 	%r167, %r22;
	@%p17 bra 	$L__BB0_1;
	bar.sync 	0;
	add.s32 	%r145, %r24, 2047;
	shr.u32 	%r146, %r145, 11;
	cvta.to.global.u64 	%rd36, %rd2;
	mad.lo.s32 	%r147, %r1, %r146, %r3;
	ld.shared.u32 	%r148, [%r2];
	mul.wide.u32 	%rd37, %r147, 4;
	add.s64 	%rd38, %rd36, %rd37;
	st.global.u32 	[%rd38], %r148;
	shl.b32 	%r149, %r146, 5;
	add.s32 	%r150, %r147, %r149;
	ld.shared.u32 	%r151, [%r2+128];
	mul.wide.u32 	%rd39, %r150, 4;
	add.s64 	%rd40, %rd36, %rd39;
	st.global.u32 	[%rd40], %r151;
	shl.b32 	%r152, %r146, 6;
	add.s32 	%r153, %r147, %r152;
	ld.shared.u32 	%r154, [%r2+256];
	mul.wide.u32 	%rd41, %r153, 4;
	add.s64 	%rd42, %rd36, %rd41;
	st.global.u32 	[%rd42], %r154;
	add.s32 	%r155, %r153, %r149;
	ld.shared.u32 	%r156, [%r2+384];
	mul.wide.u32 	%rd43, %r155, 4;
	add.s64 	%rd44, %rd36, %rd43;
	st.global.u32 	[%rd44], %r156;
	shl.b32 	%r157, %r146, 7;
	add.s32 	%r158, %r147, %r157;
	ld.shared.u32 	%r159, [%r2+512];
	mul.wide.u32 	%rd45, %r158, 4;
	add.s64 	%rd46, %rd36, %rd45;
	st.global.u32 	[%rd46], %r159;
	add.s32 	%r160, %r158, %r149;
	ld.shared.u32 	%r161, [%r2+640];
	mul.wide.u32 	%rd47, %r160, 4;
	add.s64 	%rd48, %rd36, %rd47;
	st.global.u32 	[%rd48], %r161;
	add.s32 	%r162, %r158, %r152;
	ld.shared.u32 	%r163, [%r2+768];
	mul.wide.u32 	%rd49, %r162, 4;
	add.s64 	%rd50, %rd36, %rd49;
	st.global.u32 	[%rd50], %r163;
	add.s32 	%r164, %r162, %r149;
	ld.shared.u32 	%r165, [%r2+896];
	mul.wide.u32 	%rd51, %r164, 4;
	add.s64 	%rd52, %rd36, %rd51;
	st.global.u32 	[%rd52], %r165;
	ret;

}
	// .globl	prefixSumExclusiveInplace
.visible .entry prefixSumExclusiveInplace(
	.param .u64 .ptr .align 1 prefixSumExclusiveInplace_param_0,
	.param .u32 prefixSumExclusiveInplace_param_1,
	.param .u64 .ptr .align 1 prefixSumExclusiveInplace_param_2
)
{
	.reg .pred 	%p<70>;
	.reg .b32 	%r<182>;
	.reg .b64 	%rd<58>;
	// demoted variable
	.shared .align 4 .b8 _ZZ25prefixSumExclusiveInplaceE14localPrefixSum[32768];
	ld.param.u64 	%rd9, [prefixSumExclusiveInplace_param_0];
	ld.param.u32 	%r50, [prefixSumExclusiveInplace_param_1];
	ld.param.u64 	%rd10, [prefixSumExclusiveInplace_param_2];
	cvta.to.global.u64 	%rd1, %rd9;
	cvta.to.global.u64 	%rd2, %rd10;
	mov.u32 	%r1, %ctaid.x;
	shl.b32 	%r53, %r1, 13;
	mov.u32 	%r2, %tid.x;
	or.b32  	%r3, %r53, %r2;
	shl.b32 	%r54, %r2, 2;
	mov.u32 	%r55, _ZZ25prefixSumExclusiveInplaceE14localPrefixSum;
	add.s32 	%r56, %r54, %r55;
	add.s32 	%r173, %r56, 256;
	add.s32 	%r172, %r3, 64;
	mov.b32 	%r175, 0;
	mov.b32 	%r174, 96;
$L__BB1_1:
	add.s32 	%r10, %r172, -64;
	setp.ge.u32 	%p1, %r10, %r50;
	mov.b32 	%r176, 0;
	@%p1 bra 	$L__BB1_3;
	mul.wide.u32 	%rd11, %r10, 4;
	add.s64 	%rd12, %rd1, %rd11;
	ld.global.u32 	%r176, [%rd12];
$L__BB1_3:
	setp.lt.u32 	%p2, %r2, 16;
	setp.lt.u32 	%p3, %r2, 8;
	setp.lt.u32 	%p4, %r2, 4;
	setp.lt.u32 	%p5, %r2, 2;
	setp.eq.s32 	%p6, %r2, 0;
	bar.warp.sync 	-1;
	shfl.sync.up.b32	%r59|%p7, %r176, 1, 0, -1;
	selp.b32 	%r60, 0, %r59, %p6;
	add.s32 	%r61, %r60, %r176;
	bar.warp.sync 	-1;
	shfl.sync.up.b32	%r62|%p8, %r61, 2, 0, -1;
	selp.b32 	%r63, 0, %r62, %p5;
	add.s32 	%r64, %r63, %r61;
	bar.warp.sync 	-1;
	shfl.sync.up.b32	%r65|%p9, %r64, 4, 0, -1;
	selp.b32 	%r66, 0, %r65, %p4;
	add.s32 	%r67, %r66, %r64;
	bar.warp.sync 	-1;
	shfl.sync.up.b32	%r68|%p10, %r67, 8, 0, -1;
	selp.b32 	%r69, 0, %r68, %p3;
	add.s32 	%r70, %r69, %r67;
	bar.warp.sync 	-1;
	shfl.sync.up.b32	%r71|%p11, %r70, 16, 0, -1;
	selp.b32 	%r72, 0, %r71, %p2;
	add.s32 	%r73, %r72, %r70;
	bar.warp.sync 	-1;
	shfl.sync.idx.b32	%r74|%p12, %r73, 31, 31, -1;
	sub.s32 	%r75, %r175, %r176;
	add.s32 	%r76, %r75, %r73;
	st.shared.u32 	[%r173+-256], %r76;
	add.s32 	%r13, %r74, %r175;
	add.s32 	%r14, %r172, -32;
	setp.ge.u32 	%p13, %r14, %r50;
	mov.b32 	%r177, 0;
	@%p13 bra 	$L__BB1_5;
	mul.wide.u32 	%rd13, %r14, 4;
	add.s64 	%rd14, %rd1, %rd13;
	ld.global.u32 	%r177, [%rd14];
$L__BB1_5:
	setp.lt.u32 	%p14, %r2, 16;
	setp.lt.u32 	%p15, %r2, 8;
	setp.lt.u32 	%p16, %r2, 4;
	setp.lt.u32 	%p17, %r2, 2;
	setp.eq.s32 	%p18, %r2, 0;
	bar.warp.sync 	-1;
	shfl.sync.up.b32	%r78|%p19, %r177, 1, 0, -1;
	selp.b32 	%r79, 0, %r78, %p18;
	add.s32 	%r80, %r79, %r177;
	bar.warp.sync 	-1;
	shfl.sync.up.b32	%r81|%p20, %r80, 2, 0, -1;
	selp.b32 	%r82, 0, %r81, %p17;
	add.s32 	%r83, %r82, %r80;
	bar.warp.sync 	-1;
	shfl.sync.up.b32	%r84|%p21, %r83, 4, 0, -1;
	selp.b32 	%r85, 0, %r84, %p16;
	add.s32 	%r86, %r85, %r83;
	bar.warp.sync 	-1;
	shfl.sync.up.b32	%r87|%p22, %r86, 8, 0, -1;
	selp.b32 	%r88, 0, %r87, %p15;
	add.s32 	%r89, %r88, %r86;
	bar.warp.sync 	-1;
	shfl.sync.up.b32	%r90|%p23, %r89, 16, 0, -1;
	selp.b32 	%r91, 0, %r90, %p14;
	add.s32 	%r92, %r91, %r89;
	bar.warp.sync 	-1;
	shfl.sync.idx.b32	%r93|%p24, %r92, 31, 31, -1;
	sub.s32 	%r94, %r13, %r177;
	add.s32 	%r95, %r94, %r92;
	st.shared.u32 	[%r173+-128], %r95;
	add.s32 	%r17, %r93, %r13;
	setp.ge.u32 	%p25, %r172, %r50;
	mov.b32 	%r178, 0;
	@%p25 bra 	$L__BB1_7;
	mul.wide.u32 	%rd15, %r172, 4;
	add.s64 	%rd16, %rd1, %rd15;
	ld.global.u32 	%r178, [%rd16];
$L__BB1_7:
	setp.lt.u32 	%p26, %r2, 16;
	setp.lt.u32 	%p27, %r2, 8;
	setp.lt.u32 	%p28, %r2, 4;
	setp.lt.u32 	%p29, %r2, 2;
	setp.eq.s32 	%p30, %r2, 0;
	bar.warp.sync 	-1;
	shfl.sync.up.b32	%r97|%p31, %r178, 1, 0, -1;
	selp.b32 	%r98, 0, %r97, %p30;
	add.s32 	%r99, %r98, %r178;
	bar.warp.sync 	-1;
	shfl.sync.up.b32	%r100|%p32, %r99, 2, 0, -1;
	selp.b32 	%r101, 0, %r100, %p29;
	add.s32 	%r102, %r101, %r99;
	bar.warp.sync 	-1;
	shfl.sync.up.b32	%r103|%p33, %r102, 4, 0, -1;
	selp.b32 	%r104, 0, %r103, %p28;
	add.s32 	%r105, %r104, %r102;
	bar.warp.sync 	-1;
	shfl.sync.up.b32	%r106|%p34, %r105, 8, 0, -1;
	selp.b32 	%r107, 0, %r106, %p27;
	add.s32 	%r108, %r107, %r105;
	bar.warp.sync 	-1;
	shfl.sync.up.b32	%r109|%p35, %r108, 16, 0, -1;
	selp.b32 	%r110, 0, %r109, %p26;
	add.s32 	%r111, %r110, %r108;
	bar.warp.sync 	-1;
	shfl.sync.idx.b32	%r112|%p36, %r111, 31, 31, -1;
	sub.s32 	%r113, %r17, %r178;
	add.s32 	%r114, %r113, %r111;
	st.shared.u32 	[%r173], %r114;
	add.s32 	%r20, %r112, %r17;
	add.s32 	%r21, %r172, 32;
	setp.ge.u32 	%p37, %r21, %r50;
	mov.b32 	%r179, 0;
	@%p37 bra 	$L__BB1_9;
	mul.wide.u32 	%rd17, %r21, 4;
	add.s64 	%rd18, %rd1, %rd17;
	ld.global.u32 	%r179, [%rd18];
$L__BB1_9:
	setp.lt.u32 	%p38, %r2, 16;
	setp.lt.u32 	%p39, %r2, 8;
	setp.lt.u32 	%p40, %r2, 4;
	setp.lt.u32 	%p41, %r2, 2;
	setp.eq.s32 	%p42, %r2, 0;
	bar.warp.sync 	-1;
	shfl.sync.up.b32	%r115|%p43, %r179, 1, 0, -1;
	selp.b32 	%r116, 0, %r115, %p42;
	add.s32 	%r117, %r116, %r179;
	bar.warp.sync 	-1;
	shfl.sync.up.b32	%r118|%p44, %r117, 2, 0, -1;
	selp.b32 	%r119, 0, %r118, %p41;
	add.s32 	%r120, %r119, %r117;
	bar.warp.sync 	-1;
	shfl.sync.up.b32	%r121|%p45, %r120, 4, 0, -1;
	selp.b32 	%r122, 0, %r121, %p40;
	add.s32 	%r123, %r122, %r120;
	bar.warp.sync 	-1;
	shfl.sync.up.b32	%r124|%p46, %r123, 8, 0, -1;
	selp.b32 	%r125, 0, %r124, %p39;
	add.s32 	%r126, %r125, %r123;
	bar.warp.sync 	-1;
	shfl.sync.up.b32	%r127|%p47, %r126, 16, 0, -1;
	selp.b32 	%r128, 0, %r127, %p38;
	add.s32 	%r129, %r128, %r126;
	bar.warp.sync 	-1;
	shfl.sync.idx.b32	%r130|%p48, %r129, 31, 31, -1;
	sub.s32 	%r131, %r20, %r179;
	add.s32 	%r132, %r131, %r129;
	st.shared.u32 	[%r173+128], %r132;
	add.s32 	%r175, %r130, %r20;
	add.s32 	%r25, %r174, 128;
	add.s32 	%r133, %r174, -96;
	add.s32 	%r173, %r173, 512;
	add.s32 	%r172, %r172, 128;
	setp.lt.u32 	%p49, %r133, 8064;
	mov.u32 	%r174, %r25;
	@%p49 bra 	$L__BB1_1;
	setp.ne.s32 	%p50, %r2, 0;
	@%p50 bra 	$L__BB1_14;
	ld.global.u64 	%rd57, [%rd2];
	cvt.u64.u32 	%rd19, %r1;
	shl.b64 	%rd4, %rd19, 32;
	cvt.u64.u32 	%rd5, %r175;
	add.s32 	%r135, %r1, 1;
	cvt.u64.u32 	%rd20, %r135;
	shl.b64 	%rd6, %rd20, 32;
$L__BB1_12:
	cvt.s64.s32 	%rd21, %rd57;
	add.s64 	%rd22, %rd4, %rd21;
	add.s64 	%rd23, %rd21, %rd5;
	or.b64  	%rd24, %rd23, %rd6;
	atom.relaxed.global.cas.b64 	%rd57, [%rd2], %rd22, %rd24;
	setp.ne.s64 	%p51, %rd57, %rd22;
	@%p51 bra 	$L__BB1_12;
	cvt.u32.u64 	%r180, %rd57;
$L__BB1_14:
	bar.warp.sync 	-1;
	shfl.sync.idx.b32	%r30|%p52, %r180, 0, 31, -1;
	mov.b32 	%r181, 0;
$L__BB1_15:
	add.s32 	%r32, %r3, %r181;
	setp.ge.u32 	%p53, %r32, %r50;
	add.s32 	%r137, %r181, %r2;
	shl.b32 	%r138, %r137, 2;
	add.s32 	%r33, %r55, %r138;
	@%p53 bra 	$L__BB1_17;
	ld.shared.u32 	%r140, [%r33];
	add.s32 	%r141, %r140, %r30;
	mul.wide.u32 	%rd25, %r32, 4;
	add.s64 	%rd26, %rd1, %rd25;
	st.global.u32 	[%rd26], %r141;
$L__BB1_17:
	add.s32 	%r34, %r32, 32;
	setp.ge.u32 	%p54, %r34, %r50;
	@%p54 bra 	$L__BB1_19;
	ld.shared.u32 	%r142, [%r33+128];
	add.s32 	%r143, %r142, %r30;
	mul.wide.u32 	%rd27, %r34, 4;
	add.s64 	%rd28, %rd1, %rd27;
	st.global.u32 	[%rd28], %r143;
$L__BB1_19:
	add.s32 	%r35, %r32, 64;
	setp.ge.u32 	%p55, %r35, %r50;
	@%p55 bra 	$L__BB1_21;
	ld.shared.u32 	%r144, [%r33+256];
	add.s32 	%r145, %r144, %r30;
	mul.wide.u32 	%rd29, %r35, 4;
	add.s64 	%rd30, %rd1, %rd29;
	st.global.u32 	[%rd30], %r145;
$L__BB1_21:
	add.s32 	%r36, %r32, 96;
	setp.ge.u32 	%p56, %r36, %r50;
	@%p56 bra 	$L__BB1_23;
	ld.shared.u32 	%r146, [%r33+384];
	add.s32 	%r147, %r146, %r30;
	mul.wide.u32 	%rd31, %r36, 4;
	add.s64 	%rd32, %rd1, %rd31;
	st.global.u32 	[%rd32], %r147;
$L__BB1_23:
	add.s32 	%r37, %r32, 128;
	setp.ge.u32 	%p57, %r37, %r50;
	@%p57 bra 	$L__BB1_25;
	ld.shared.u32 	%r148, [%r33+512];
	add.s32 	%r149, %r148, %r30;
	mul.wide.u32 	%rd33, %r37, 4;
	add.s64 	%rd34, %rd1, %rd33;
	st.global.u32 	[%rd34], %r149;
$L__BB1_25:
	add.s32 	%r38, %r32, 160;
	setp.ge.u32 	%p58, %r38, %r50;
	@%p58 bra 	$L__BB1_27;
	ld.shared.u32 	%r150, [%r33+640];
	add.s32 	%r151, %r150, %r30;
	mul.wide.u32 	%rd35, %r38, 4;
	add.s64 	%rd36, %rd1, %rd35;
	st.global.u32 	[%rd36], %r151;
$L__BB1_27:
	add.s32 	%r39, %r32, 192;
	setp.ge.u32 	%p59, %r39, %r50;
	@%p59 bra 	$L__BB1_29;
	ld.shared.u32 	%r152, [%r33+768];
	add.s32 	%r153, %r152, %r30;
	mul.wide.u32 	%rd37, %r39, 4;
	add.s64 	%rd38, %rd1, %rd37;
	st.global.u32 	[%rd38], %r153;
$L__BB1_29:
	add.s32 	%r40, %r32, 224;
	setp.ge.u32 	%p60, %r40, %r50;
	@%p60 bra 	$L__BB1_31;
	ld.shared.u32 	%r154, [%r33+896];
	add.s32 	%r155, %r154, %r30;
	mul.wide.u32 	%rd39, %r40, 4;
	add.s64 	%rd40, %rd1, %rd39;
	st.global.u32 	[%rd40], %r155;
$L__BB1_31:
	add.s32 	%r41, %r32, 256;
	setp.ge.u32 	%p61, %r41, %r50;
	@%p61 bra 	$L__BB1_33;
	ld.shared.u32 	%r156, [%r33+1024];
	add.s32 	%r157, %r156, %r30;
	mul.wide.u32 	%rd41, %r41, 4;
	add.s64 	%rd42, %rd1, %rd41;
	st.global.u32 	[%rd42], %r157;
$L__BB1_33:
	add.s32 	%r42, %r32, 288;
	setp.ge.u32 	%p62, %r42, %r50;
	@%p62 bra 	$L__BB1_35;
	ld.shared.u32 	%r158, [%r33+1152];
	add.s32 	%r159, %r158, %r30;
	mul.wide.u32 	%rd43, %r42, 4;
	add.s64 	%rd44, %rd1, %rd43;
	st.global.u32 	[%rd44], %r159;
$L__BB1_35:
	add.s32 	%r43, %r32, 320;
	setp.ge.u32 	%p63, %r43, %r50;
	@%p63 bra 	$L__BB1_37;
	ld.shared.u32 	%r160, [%r33+1280];
	add.s32 	%r161, %r160, %r30;
	mul.wide.u32 	%rd45, %r43, 4;
	add.s64 	%rd46, %rd1, %rd45;
	st.global.u32 	[%rd46], %r161;
$L__BB1_37:
	add.s32 	%r44, %r32, 352;
	setp.ge.u32 	%p64, %r44, %r50;
	@%p64 bra 	$L__BB1_39;
	ld.shared.u32 	%r162, [%r33+1408];
	add.s32 	%r163, %r162, %r30;
	mul.wide.u32 	%rd47, %r44, 4;
	add.s64 	%rd48, %rd1, %rd47;
	st.global.u32 	[%rd48], %r163;
$L__BB1_39:
	add.s32 	%r45, %r32, 384;
	setp.ge.u32 	%p65, %r45, %r50;
	@%p65 bra 	$L__BB1_41;
	ld.shared.u32 	%r164, [%r33+1536];
	add.s32 	%r165, %r164, %r30;
	mul.wide.u32 	%rd49, %r45, 4;
	add.s64 	%rd50, %rd1, %rd49;
	st.global.u32 	[%rd50], %r165;
$L__BB1_41:
	add.s32 	%r46, %r32, 416;
	setp.ge.u32 	%p66, %r46, %r50;
	@%p66 bra 	$L__BB1_43;
	ld.shared.u32 	%r166, [%r33+1664];
	add.s32 	%r167, %r166, %r30;
	mul.wide.u32 	%rd51, %r46, 4;
	add.s64 	%rd52, %rd1, %rd51;
	st.global.u32 	[%rd52], %r167;
$L__BB1_43:
	add.s32 	%r47, %r32, 448;
	setp.ge.u32 	%p67, %r47, %r50;
	@%p67 bra 	$L__BB1_45;
	ld.shared.u32 	%r168, [%r33+1792];
	add.s32 	%r169, %r168, %r30;
	mul.wide.u32 	%rd53, %r47, 4;
	add.s64 	%rd54, %rd1, %rd53;
	st.global.u32 	[%rd54], %r169;
$L__BB1_45:
	add.s32 	%r48, %r32, 480;
	setp.ge.u32 	%p68, %r48, %r50;
	@%p68 bra 	$L__BB1_47;
	ld.shared.u32 	%r170, [%r33+1920];
	add.s32 	%r171, %r170, %r30;
	mul.wide.u32 	%rd55, %r48, 4;
	add.s64 	%rd56, %rd1, %rd55;
	st.global.u32 	[%rd56], %r171;
$L__BB1_47:
	add.s32 	%r49, %r181, 512;
	setp.lt.u32 	%p69, %r181, 7680;
	mov.u32 	%r181, %r49;
	@%p69 bra 	$L__BB1_15;
	ret;

}
	// .globl	reorder
.visible .entry reorder(
	.param .u64 .ptr .align 1 reorder_param_0,
	.param .u64 .ptr .align 1 reorder_param_1,
	.param .u32 reorder_param_2,
	.param .u64 .ptr .align 1 reorder_param_3,
	.param .u32 reorder_param_4
)
{
	.reg .pred 	%p<89>;
	.reg .b16 	%rs<19>;
	.reg .b32 	%r<469>;
	.reg .b64 	%rd<67>;
	// demoted variable
	.shared .align 4 .b8 _ZZ7reorderE14localPrefixSum[1024];
	// demoted variable
	.shared .align 2 .b8 _ZZ7reorderE14elementIndices[4096];
	// demoted variable
	.shared .align 4 .b8 _ZZ7reorderE10matchMasks[1024];
	ld.param.u64 	%rd4, [reorder_param_0];
	ld.param.u64 	%rd5, [reorder_param_1];
	ld.param.u32 	%r73, [reorder_param_2];
	ld.param.u64 	%rd3, [reorder_param_3];
	ld.param.u32 	%r74, [reorder_param_4];
	cvta.to.global.u64 	%rd1, %rd5;
	cvta.to.global.u64 	%rd2, %rd4;
	mov.u32 	%r1, %ctaid.x;
	mov.u32 	%r2, %tid.x;
	shl.b32 	%r76, %r2, 2;
	mov.u32 	%r77, _ZZ7reorderE14localPrefixSum;
	add.s32 	%r3, %r77, %r76;
	mov.b32 	%r78, 0;
	st.shared.u32 	[%r3], %r78;
	st.shared.u32 	[%r3+128], %r78;
	st.shared.u32 	[%r3+256], %r78;
	st.shared.u32 	[%r3+384], %r78;
	st.shared.u32 	[%r3+512], %r78;
	st.shared.u32 	[%r3+640], %r78;
	st.shared.u32 	[%r3+768], %r78;
	st.shared.u32 	[%r3+896], %r78;
	bar.sync 	0;
	shl.b32 	%r4, %r1, 11;
	or.b32  	%r460, %r2, %r4;
	add.s32 	%r453, %r460, 256;
	mov.b32 	%r454, 480;
$L__BB2_1:
	add.s32 	%r9, %r453, -256;
	setp.ge.u32 	%p1, %r9, %r73;
	@%p1 bra 	$L__BB2_3;
	mul.wide.u32 	%rd6, %r9, 4;
	add.s64 	%rd7, %rd2, %rd6;
	ld.global.u32 	%r79, [%rd7];
	shr.u32 	%r80, %r79, %r74;
	shl.b32 	%r81, %r80, 2;
	and.b32  	%r82, %r81, 1020;
	add.s32 	%r84, %r77, %r82;
	atom.shared.inc.u32 	%r85, [%r84], -1;
$L__BB2_3:
	add.s32 	%r10, %r453, -224;
	setp.ge.u32 	%p2, %r10, %r73;
	@%p2 bra 	$L__BB2_5;
	mul.wide.u32 	%rd8, %r10, 4;
	add.s64 	%rd9, %rd2, %rd8;
	ld.global.u32 	%r86, [%rd9];
	shr.u32 	%r87, %r86, %r74;
	shl.b32 	%r88, %r87, 2;
	and.b32  	%r89, %r88, 1020;
	add.s32 	%r91, %r77, %r89;
	atom.shared.inc.u32 	%r92, [%r91], -1;
$L__BB2_5:
	add.s32 	%r11, %r453, -192;
	setp.ge.u32 	%p3, %r11, %r73;
	@%p3 bra 	$L__BB2_7;
	mul.wide.u32 	%rd10, %r11, 4;
	add.s64 	%rd11, %rd2, %rd10;
	ld.global.u32 	%r93, [%rd11];
	shr.u32 	%r94, %r93, %r74;
	shl.b32 	%r95, %r94, 2;
	and.b32  	%r96, %r95, 1020;
	add.s32 	%r98, %r77, %r96;
	atom.shared.inc.u32 	%r99, [%r98], -1;
$L__BB2_7:
	add.s32 	%r12, %r453, -160;
	setp.ge.u32 	%p4, %r12, %r73;
	@%p4 bra 	$L__BB2_9;
	mul.wide.u32 	%rd12, %r12, 4;
	add.s64 	%rd13, %rd2, %rd12;
	ld.global.u32 	%r100, [%rd13];
	shr.u32 	%r101, %r100, %r74;
	shl.b32 	%r102, %r101, 2;
	and.b32  	%r103, %r102, 1020;
	add.s32 	%r105, %r77, %r103;
	atom.shared.inc.u32 	%r106, [%r105], -1;
$L__BB2_9:
	add.s32 	%r13, %r453, -128;
	setp.ge.u32 	%p5, %r13, %r73;
	@%p5 bra 	$L__BB2_11;
	mul.wide.u32 	%rd14, %r13, 4;
	add.s64 	%rd15, %rd2, %rd14;
	ld.global.u32 	%r107, [%rd15];
	shr.u32 	%r108, %r107, %r74;
	shl.b32 	%r109, %r108, 2;
	and.b32  	%r110, %r109, 1020;
	add.s32 	%r112, %r77, %r110;
	atom.shared.inc.u32 	%r113, [%r112], -1;
$L__BB2_11:
	add.s32 	%r14, %r453, -96;
	setp.ge.u32 	%p6, %r14, %r73;
	@%p6 bra 	$L__BB2_13;
	mul.wide.u32 	%rd16, %r14, 4;
	add.s64 	%rd17, %rd2, %rd16;
	ld.global.u32 	%r114, [%rd17];
	shr.u32 	%r115, %r114, %r74;
	shl.b32 	%r116, %r115, 2;
	and.b32  	%r117, %r116, 1020;
	add.s32 	%r119, %r77, %r117;
	atom.shared.inc.u32 	%r120, [%r119], -1;
$L__BB2_13:
	add.s32 	%r15, %r453, -64;
	setp.ge.u32 	%p7, %r15, %r73;
	@%p7 bra 	$L__BB2_15;
	mul.wide.u32 	%rd18, %r15, 4;
	add.s64 	%rd19, %rd2, %rd18;
	ld.global.u32 	%r121, [%rd19];
	shr.u32 	%r122, %r121, %r74;
	shl.b32 	%r123, %r122, 2;
	and.b32  	%r124, %r123, 1020;
	add.s32 	%r126, %r77, %r124;
	atom.shared.inc.u32 	%r127, [%r126], -1;
$L__BB2_15:
	add.s32 	%r16, %r453, -32;
	setp.ge.u32 	%p8, %r16, %r73;
	@%p8 bra 	$L__BB2_17;
	mul.wide.u32 	%rd20, %r16, 4;
	add.s64 	%rd21, %rd2, %rd20;
	ld.global.u32 	%r128, [%rd21];
	shr.u32 	%r129, %r128, %r74;
	shl.b32 	%r130, %r129, 2;
	and.b32  	%r131, %r130, 1020;
	add.s32 	%r133, %r77, %r131;
	atom.shared.inc.u32 	%r134, [%r133], -1;
$L__BB2_17:
	setp.ge.u32 	%p9, %r453, %r73;
	@%p9 bra 	$L__BB2_19;
	mul.wide.u32 	%rd22, %r453, 4;
	add.s64 	%rd23, %rd2, %rd22;
	ld.global.u32 	%r135, [%rd23];
	shr.u32 	%r136, %r135, %r74;
	shl.b32 	%r137, %r136, 2;
	and.b32  	%r138, %r137, 1020;
	add.s32 	%r140, %r77, %r138;
	atom.shared.inc.u32 	%r141, [%r140], -1;
$L__BB2_19:
	add.s32 	%r17, %r453, 32;
	setp.ge.u32 	%p10, %r17, %r73;
	@%p10 bra 	$L__BB2_21;
	mul.wide.u32 	%rd24, %r17, 4;
	add.s64 	%rd25, %rd2, %rd24;
	ld.global.u32 	%r142, [%rd25];
	shr.u32 	%r143, %r142, %r74;
	shl.b32 	%r144, %r143, 2;
	and.b32  	%r145, %r144, 1020;
	add.s32 	%r147, %r77, %r145;
	atom.shared.inc.u32 	%r148, [%r147], -1;
$L__BB2_21:
	add.s32 	%r18, %r453, 64;
	setp.ge.u32 	%p11, %r18, %r73;
	@%p11 bra 	$L__BB2_23;
	mul.wide.u32 	%rd26, %r18, 4;
	add.s64 	%rd27, %rd2, %rd26;
	ld.global.u32 	%r149, [%rd27];
	shr.u32 	%r150, %r149, %r74;
	shl.b32 	%r151, %r150, 2;
	and.b32  	%r152, %r151, 1020;
	add.s32 	%r154, %r77, %r152;
	atom.shared.inc.u32 	%r155, [%r154], -1;
$L__BB2_23:
	add.s32 	%r19, %r453, 96;
	setp.ge.u32 	%p12, %r19, %r73;
	@%p12 bra 	$L__BB2_25;
	mul.wide.u32 	%rd28, %r19, 4;
	add.s64 	%rd29, %rd2, %rd28;
	ld.global.u32 	%r156, [%rd29];
	shr.u32 	%r157, %r156, %r74;
	shl.b32 	%r158, %r157, 2;
	and.b32  	%r159, %r158, 1020;
	add.s32 	%r161, %r77, %r159;
	atom.shared.inc.u32 	%r162, [%r161], -1;
$L__BB2_25:
	add.s32 	%r20, %r453, 128;
	setp.ge.u32 	%p13, %r20, %r73;
	@%p13 bra 	$L__BB2_27;
	mul.wide.u32 	%rd30, %r20, 4;
	add.s64 	%rd31, %rd2, %rd30;
	ld.global.u32 	%r163, [%rd31];
	shr.u32 	%r164, %r163, %r74;
	shl.b32 	%r165, %r164, 2;
	and.b32  	%r166, %r165, 1020;
	add.s32 	%r168, %r77, %r166;
	atom.shared.inc.u32 	%r169, [%r168], -1;
$L__BB2_27:
	add.s32 	%r21, %r453, 160;
	setp.ge.u32 	%p14, %r21, %r73;
	@%p14 bra 	$L__BB2_29;
	mul.wide.u32 	%rd32, %r21, 4;
	add.s64 	%rd33, %rd2, %rd32;
	ld.global.u32 	%r170, [%rd33];
	shr.u32 	%r171, %r170, %r74;
	shl.b32 	%r172, %r171, 2;
	and.b32  	%r173, %r172, 1020;
	add.s32 	%r175, %r77, %r173;
	atom.shared.inc.u32 	%r176, [%r175], -1;
$L__BB2_29:
	add.s32 	%r22, %r453, 192;
	setp.ge.u32 	%p15, %r22, %r73;
	@%p15 bra 	$L__BB2_31;
	mul.wide.u32 	%rd34, %r22, 4;
	add.s64 	%rd35, %rd2, %rd34;
	ld.global.u32 	%r177, [%rd35];
	shr.u32 	%r178, %r177, %r74;
	shl.b32 	%r179, %r178, 2;
	and.b32  	%r180, %r179, 1020;
	add.s32 	%r182, %r77, %r180;
	atom.shared.inc.u32 	%r183, [%r182], -1;
$L__BB2_31:
	add.s32 	%r23, %r453, 224;
	setp.ge.u32 	%p16, %r23, %r73;
	@%p16 bra 	$L__BB2_33;
	mul.wide.u32 	%rd36, %r23, 4;
	add.s64 	%rd37, %rd2, %rd36;
	ld.global.u32 	%r184, [%rd37];
	shr.u32 	%r185, %r184, %r74;
	shl.b32 	%r186, %r185, 2;
	and.b32  	%r187, %r186, 1020;
	add.s32 	%r189, %r77, %r187;
	atom.shared.inc.u32 	%r190, [%r189], -1;
$L__BB2_33:
	add.s32 	%r24, %r454, 512;
	add.s32 	%r191, %r454, -480;
	add.s32 	%r453, %r453, 512;
	setp.lt.u32 	%p17, %r191, 1536;
	mov.u32 	%r454, %r24;
	@%p17 bra 	$L__BB2_1;
	ld.shared.u32 	%r194, [%r3];
	bar.warp.sync 	-1;
	shfl.sync.up.b32	%r195|%p18, %r194, 1, 0, -1;
	setp.eq.s32 	%p19, %r2, 0;
	selp.b32 	%r196, 0, %r195, %p19;
	add.s32 	%r197, %r196, %r194;
	bar.warp.sync 	-1;
	shfl.sync.up.b32	%r198|%p20, %r197, 2, 0, -1;
	setp.lt.u32 	%p21, %r2, 2;
	selp.b32 	%r199, 0, %r198, %p21;
	add.s32 	%r200, %r199, %r197;
	bar.warp.sync 	-1;
	shfl.sync.up.b32	%r201|%p22, %r200, 4, 0, -1;
	setp.lt.u32 	%p23, %r2, 4;
	selp.b32 	%r202, 0, %r201, %p23;
	add.s32 	%r203, %r202, %r200;
	bar.warp.sync 	-1;
	shfl.sync.up.b32	%r204|%p24, %r203, 8, 0, -1;
	setp.lt.u32 	%p25, %r2, 8;
	selp.b32 	%r205, 0, %r204, %p25;
	add.s32 	%r206, %r205, %r203;
	bar.warp.sync 	-1;
	shfl.sync.up.b32	%r207|%p26, %r206, 16, 0, -1;
	setp.lt.u32 	%p27, %r2, 16;
	selp.b32 	%r208, 0, %r207, %p27;
	add.s32 	%r209, %r208, %r206;
	bar.warp.sync 	-1;
	shfl.sync.idx.b32	%r210|%p28, %r209, 31, 31, -1;
	bar.sync 	0;
	sub.s32 	%r211, %r209, %r194;
	st.shared.u32 	[%r3], %r211;
	ld.shared.u32 	%r212, [%r3+128];
	cvt.u16.u32 	%rs4, %r210;
	bar.warp.sync 	-1;
	shfl.sync.up.b32	%r213|%p29, %r212, 1, 0, -1;
	selp.b32 	%r214, 0, %r213, %p19;
	add.s32 	%r215, %r214, %r212;
	bar.warp.sync 	-1;
	shfl.sync.up.b32	%r216|%p30, %r215, 2, 0, -1;
	selp.b32 	%r217, 0, %r216, %p21;
	add.s32 	%r218, %r217, %r215;
	bar.warp.sync 	-1;
	shfl.sync.up.b32	%r219|%p31, %r218, 4, 0, -1;
	selp.b32 	%r220, 0, %r219, %p23;
	add.s32 	%r221, %r220, %r218;
	bar.warp.sync 	-1;
	shfl.sync.up.b32	%r222|%p32, %r221, 8, 0, -1;
	selp.b32 	%r223, 0, %r222, %p25;
	add.s32 	%r224, %r223, %r221;
	bar.warp.sync 	-1;
	shfl.sync.up.b32	%r225|%p33, %r224, 16, 0, -1;
	selp.b32 	%r226, 0, %r225, %p27;
	add.s32 	%r227, %r226, %r224;
	bar.warp.sync 	-1;
	shfl.sync.idx.b32	%r228|%p34, %r227, 31, 31, -1;
	bar.sync 	0;
	and.b32  	%r229, %r210, 65535;
	sub.s32 	%r230, %r229, %r212;
	add.s32 	%r231, %r230, %r227;
	st.shared.u32 	[%r3+128], %r231;
	cvt.u16.u32 	%rs5, %r228;
	add.s16 	%rs6, %rs4, %rs5;
	ld.shared.u32 	%r232, [%r3+256];
	bar.warp.sync 	-1;
	shfl.sync.up.b32	%r233|%p35, %r232, 1, 0, -1;
	selp.b32 	%r234, 0, %r233, %p19;
	add.s32 	%r235, %r234, %r232;
	bar.warp.sync 	-1;
	shfl.sync.up.b32	%r236|%p36, %r235, 2, 0, -1;
	selp.b32 	%r237, 0, %r236, %p21;
	add.s32 	%r238, %r237, %r235;
	bar.warp.sync 	-1;
	shfl.sync.up.b32	%r239|%p37, %r238, 4, 0, -1;
	selp.b32 	%r240, 0, %r239, %p23;
	add.s32 	%r241, %r240, %r238;
	bar.warp.sync 	-1;
	shfl.sync.up.b32	%r242|%p38, %r241, 8, 0, -1;
	selp.b32 	%r243, 0, %r242, %p25;
	add.s32 	%r244, %r243, %r241;
	bar.warp.sync 	-1;
	shfl.sync.up.b32	%r245|%p39, %r244, 16, 0, -1;
	selp.b32 	%r246, 0, %r245, %p27;
	add.s32 	%r247, %r246, %r244;
	bar.warp.sync 	-1;
	shfl.sync.idx.b32	%r248|%p40, %r247, 31, 31, -1;
	bar.sync 	0;
	cvt.u32.u16 	%r249, %rs6;
	sub.s32 	%r250, %r249, %r232;
	add.s32 	%r251, %r250, %r247;
	st.shared.u32 	[%r3+256], %r251;
	cvt.u16.u32 	%rs7, %r248;
	add.s16 	%rs8, %rs6, %rs7;
	ld.shared.u32 	%r252, [%r3+384];
	bar.warp.sync 	-1;
	shfl.sync.up.b32	%r253|%p41, %r252, 1, 0, -1;
	selp.b32 	%r254, 0, %r253, %p19;
	add.s32 	%r255, %r254, %r252;
	bar.warp.sync 	-1;
	shfl.sync.up.b32	%r256|%p42, %r255, 2, 0, -1;
	selp.b32 	%r257, 0, %r256, %p21;
	add.s32 	%r258, %r257, %r255;
	bar.warp.sync 	-1;
	shfl.sync.up.b32	%r259|%p43, %r258, 4, 0, -1;
	selp.b32 	%r260, 0, %r259, %p23;
	add.s32 	%r261, %r260, %r258;
	bar.warp.sync 	-1;
	shfl.sync.up.b32	%r262|%p44, %r261, 8, 0, -1;
	selp.b32 	%r263, 0, %r262, %p25;
	add.s32 	%r264, %r263, %r261;
	bar.warp.sync 	-1;
	shfl.sync.up.b32	%r265|%p45, %r264, 16, 0, -1;
	selp.b32 	%r266, 0, %r265, %p27;
	add.s32 	%r267, %r266, %r264;
	bar.warp.sync 	-1;
	shfl.sync.idx.b32	%r268|%p46, %r267, 31, 31, -1;
	bar.sync 	0;
	cvt.u32.u16 	%r269, %rs8;
	sub.s32 	%r270, %r269, %r252;
	add.s32 	%r271, %r270, %r267;
	st.shared.u32 	[%r3+384], %r271;
	cvt.u16.u32 	%rs9, %r268;
	add.s16 	%rs10, %rs8, %rs9;
	ld.shared.u32 	%r272, [%r3+512];
	bar.warp.sync 	-1;
	shfl.sync.up.b32	%r273|%p47, %r272, 1, 0, -1;
	selp.b32 	%r274, 0, %r273, %p19;
	add.s32 	%r275, %r274, %r272;
	bar.warp.sync 	-1;
	shfl.sync.up.b32	%r276|%p48, %r275, 2, 0, -1;
	selp.b32 	%r277, 0, %r276, %p21;
	add.s32 	%r278, %r277, %r275;
	bar.warp.sync 	-1;
	shfl.sync.up.b32	%r279|%p49, %r278, 4, 0, -1;
	selp.b32 	%r280, 0, %r279, %p23;
	add.s32 	%r281, %r280, %r278;
	bar.warp.sync 	-1;
	shfl.sync.up.b32	%r282|%p50, %r281, 8, 0, -1;
	selp.b32 	%r283, 0, %r282, %p25;
	add.s32 	%r284, %r283, %r281;
	bar.warp.sync 	-1;
	shfl.sync.up.b32	%r285|%p51, %r284, 16, 0, -1;
	selp.b32 	%r286, 0, %r285, %p27;
	add.s32 	%r287, %r286, %r284;
	bar.warp.sync 	-1;
	shfl.sync.idx.b32	%r288|%p52, %r287, 31, 31, -1;
	bar.sync 	0;
	cvt.u32.u16 	%r289, %rs10;
	sub.s32 	%r290, %r289, %r272;
	add.s32 	%r291, %r290, %r287;
	st.shared.u32 	[%r3+512], %r291;
	cvt.u16.u32 	%rs11, %r288;
	add.s16 	%rs12, %rs10, %rs11;
	ld.shared.u32 	%r292, [%r3+640];
	bar.warp.sync 	-1;
	shfl.sync.up.b32	%r293|%p53, %r292, 1, 0, -1;
	selp.b32 	%r294, 0, %r293, %p19;
	add.s32 	%r295, %r294, %r292;
	bar.warp.sync 	-1;
	shfl.sync.up.b32	%r296|%p54, %r295, 2, 0, -1;
	selp.b32 	%r297, 0, %r296, %p21;
	add.s32 	%r298, %r297, %r295;
	bar.warp.sync 	-1;
	shfl.sync.up.b32	%r299|%p55, %r298, 4, 0, -1;
	selp.b32 	%r300, 0, %r299, %p23;
	add.s32 	%r301, %r300, %r298;
	bar.warp.sync 	-1;
	shfl.sync.up.b32	%r302|%p56, %r301, 8, 0, -1;
	selp.b32 	%r303, 0, %r302, %p25;
	add.s32 	%r304, %r303, %r301;
	bar.warp.sync 	-1;
	shfl.sync.up.b32	%r305|%p57, %r304, 16, 0, -1;
	selp.b32 	%r306, 0, %r305, %p27;
	add.s32 	%r307, %r306, %r304;
	bar.warp.sync 	-1;
	shfl.sync.idx.b32	%r308|%p58, %r307, 31, 31, -1;
	bar.sync 	0;
	cvt.u32.u16 	%r309, %rs12;
	sub.s32 	%r310, %r309, %r292;
	add.s32 	%r311, %r310, %r307;
	st.shared.u32 	[%r3+640], %r311;
	cvt.u16.u32 	%rs13, %r308;
	add.s16 	%rs14, %rs12, %rs13;
	ld.shared.u32 	%r312, [%r3+768];
	bar.warp.sync 	-1;
	shfl.sync.up.b32	%r313|%p59, %r312, 1, 0, -1;
	selp.b32 	%r314, 0, %r313, %p19;
	add.s32 	%r315, %r314, %r312;
	bar.warp.sync 	-1;
	shfl.sync.up.b32	%r316|%p60, %r315, 2, 0, -1;
	selp.b32 	%r317, 0, %r316, %p21;
	add.s32 	%r318, %r317, %r315;
	bar.warp.sync 	-1;
	shfl.sync.up.b32	%r319|%p61, %r318, 4, 0, -1;
	selp.b32 	%r320, 0, %r319, %p23;
	add.s32 	%r321, %r320, %r318;
	bar.warp.sync 	-1;
	shfl.sync.up.b32	%r322|%p62, %r321, 8, 0, -1;
	selp.b32 	%r323, 0, %r322, %p25;
	add.s32 	%r324, %r323, %r321;
	bar.warp.sync 	-1;
	shfl.sync.up.b32	%r325|%p63, %r324, 16, 0, -1;
	selp.b32 	%r326, 0, %r325, %p27;
	add.s32 	%r327, %r326, %r324;
	bar.warp.sync 	-1;
	shfl.sync.idx.b32	%r328|%p64, %r327, 31, 31, -1;
	bar.sync 	0;
	cvt.u32.u16 	%r329, %rs14;
	sub.s32 	%r330, %r329, %r312;
	add.s32 	%r331, %r330, %r327;
	st.shared.u32 	[%r3+768], %r331;
	cvt.u16.u32 	%rs15, %r328;
	add.s16 	%rs16, %rs14, %rs15;
	ld.shared.u32 	%r332, [%r3+896];
	bar.warp.sync 	-1;
	shfl.sync.up.b32	%r333|%p65, %r332, 1, 0, -1;
	selp.b32 	%r334, 0, %r333, %p19;
	add.s32 	%r335, %r334, %r332;
	bar.warp.sync 	-1;
	shfl.sync.up.b32	%r336|%p66, %r335, 2, 0, -1;
	selp.b32 	%r337, 0, %r336, %p21;
	add.s32 	%r338, %r337, %r335;
	bar.warp.sync 	-1;
	shfl.sync.up.b32	%r339|%p67, %r338, 4, 0, -1;
	selp.b32 	%r340, 0, %r339, %p23;
	add.s32 	%r341, %r340, %r338;
	bar.warp.sync 	-1;
	shfl.sync.up.b32	%r342|%p68, %r341, 8, 0, -1;
	selp.b32 	%r343, 0, %r342, %p25;
	add.s32 	%r344, %r343, %r341;
	bar.warp.sync 	-1;
	shfl.sync.up.b32	%r345|%p69, %r344, 16, 0, -1;
	selp.b32 	%r346, 0, %r345, %p27;
	add.s32 	%r347, %r346, %r344;
	bar.warp.sync 	-1;
	shfl.sync.idx.b32	%r348|%p70, %r347, 31, 31, -1;
	bar.sync 	0;
	cvt.u32.u16 	%r349, %rs16;
	sub.s32 	%r350, %r349, %r332;
	add.s32 	%r351, %r350, %r347;
	st.shared.u32 	[%r3+896], %r351;
	bar.sync 	0;
	mov.b32 	%r352, 1;
	shl.b32 	%r26, %r352, %r2;
	mov.b32 	%r353, -1;
	shl.b32 	%r354, %r353, %r2;
	not.b32 	%r27, %r354;
	shl.b32 	%r355, %r2, 2;
	mov.u32 	%r356, _ZZ7reorderE10matchMasks;
	add.s32 	%r28, %r356, %r355;
	cvt.u16.u32 	%rs18, %r2;
	mov.b32 	%r456, 32;
	mov.u32 	%r455, %r460;
$L__BB2_35:
	mov.u32 	%r30, %r456;
	setp.ge.u32 	%p71, %r455, %r73;
	@%p71 bra 	$L__BB2_37;
	mul.wide.u32 	%rd38, %r455, 4;
	add.s64 	%rd39, %rd2, %rd38;
	ld.global.u32 	%r357, [%rd39];
	shr.u32 	%r358, %r357, %r74;
	and.b32  	%r458, %r358, 255;
$L__BB2_37:
	setp.ge.u32 	%p72, %r455, %r73;
	mov.b32 	%r359, 0;
	st.shared.u32 	[%r28], %r359;
	st.shared.u32 	[%r28+128], %r359;
	st.shared.u32 	[%r28+256], %r359;
	st.shared.u32 	[%r28+384], %r359;
	st.shared.u32 	[%r28+512], %r359;
	st.shared.u32 	[%r28+640], %r359;
	st.shared.u32 	[%r28+768], %r359;
	st.shared.u32 	[%r28+896], %r359;
	bar.sync 	0;
	shl.b32 	%r360, %r458, 2;
	add.s32 	%r34, %r356, %r360;
	@%p72 bra 	$L__BB2_39;
	atom.shared.or.b32 	%r362, [%r34], %r26;
$L__BB2_39:
	setp.ge.u32 	%p73, %r455, %r73;
	bar.sync 	0;
	@%p73 bra 	$L__BB2_42;
	ld.shared.u32 	%r35, [%r34];
	and.b32  	%r363, %r35, %r27;
	popc.b32 	%r364, %r363;
	mov.u32 	%r366, _ZZ7reorderE14localPrefixSum;
	add.s32 	%r36, %r366, %r360;
	ld.shared.u32 	%r37, [%r36];
	add.s32 	%r367, %r364, %r37;
	shl.b32 	%r368, %r367, 1;
	mov.u32 	%r369, _ZZ7reorderE14elementIndices;
	add.s32 	%r370, %r369, %r368;
	st.shared.u16 	[%r370], %rs18;
	brev.b32 	%r371, %r35;
	bfind.shiftamt.u32 	%r372, %r371;
	setp.ne.s32 	%p74, %r372, %r2;
	@%p74 bra 	$L__BB2_42;
	popc.b32 	%r373, %r35;
	add.s32 	%r374, %r37, %r373;
	st.shared.u32 	[%r36], %r374;
$L__BB2_42:
	add.s32 	%r38, %r455, 32;
	setp.ge.u32 	%p75, %r38, %r73;
	@%p75 bra 	$L__BB2_44;
	mul.wide.u32 	%rd40, %r38, 4;
	add.s64 	%rd41, %rd2, %rd40;
	ld.global.u32 	%r375, [%rd41];
	shr.u32 	%r376, %r375, %r74;
	and.b32  	%r458, %r376, 255;
$L__BB2_44:
	setp.ge.u32 	%p76, %r38, %r73;
	mov.b32 	%r377, 0;
	st.shared.u32 	[%r28], %r377;
	st.shared.u32 	[%r28+128], %r377;
	st.shared.u32 	[%r28+256], %r377;
	st.shared.u32 	[%r28+384], %r377;
	st.shared.u32 	[%r28+512], %r377;
	st.shared.u32 	[%r28+640], %r377;
	st.shared.u32 	[%r28+768], %r377;
	st.shared.u32 	[%r28+896], %r377;
	bar.sync 	0;
	shl.b32 	%r378, %r458, 2;
	add.s32 	%r41, %r356, %r378;
	@%p76 bra 	$L__BB2_46;
	atom.shared.or.b32 	%r380, [%r41], %r26;
$L__BB2_46:
	setp.ge.u32 	%p77, %r38, %r73;
	bar.sync 	0;
	@%p77 bra 	$L__BB2_49;
	ld.shared.u32 	%r42, [%r41];
	and.b32  	%r381, %r42, %r27;
	popc.b32 	%r382, %r381;
	mov.u32 	%r384, _ZZ7reorderE14localPrefixSum;
	add.s32 	%r43, %r384, %r378;
	ld.shared.u32 	%r44, [%r43];
	add.s16 	%rs17, %rs18, 32;
	add.s32 	%r385, %r382, %r44;
	shl.b32 	%r386, %r385, 1;
	mov.u32 	%r387, _ZZ7reorderE14elementIndices;
	add.s32 	%r388, %r387, %r386;
	st.shared.u16 	[%r388], %rs17;
	brev.b32 	%r389, %r42;
	bfind.shiftamt.u32 	%r390, %r389;
	setp.ne.s32 	%p78, %r390, %r2;
	@%p78 bra 	$L__BB2_49;
	popc.b32 	%r391, %r42;
	add.s32 	%r392, %r44, %r391;
	st.shared.u32 	[%r43], %r392;
$L__BB2_49:
	add.s16 	%rs18, %rs18, 64;
	add.s32 	%r456, %r30, 64;
	add.s32 	%r393, %r30, -32;
	add.s32 	%r455, %r455, 64;
	setp.lt.u32 	%p79, %r393, 1984;
	@%p79 bra 	$L__BB2_35;
	cvta.to.global.u64 	%rd42, %rd3;
	add.s32 	%r396, %r73, 2047;
	shr.u32 	%r397, %r396, 11;
	mad.lo.s32 	%r398, %r2, %r397, %r1;
	mul.wide.u32 	%rd43, %r398, 4;
	add.s64 	%rd44, %rd42, %rd43;
	ld.global.u32 	%r399, [%rd44];
	st.shared.u32 	[%r3], %r399;
	shl.b32 	%r400, %r397, 5;
	add.s32 	%r401, %r398, %r400;
	mul.wide.u32 	%rd45, %r401, 4;
	add.s64 	%rd46, %rd42, %rd45;
	ld.global.u32 	%r402, [%rd46];
	st.shared.u32 	[%r3+128], %r402;
	shl.b32 	%r403, %r397, 6;
	add.s32 	%r404, %r398, %r403;
	mul.wide.u32 	%rd47, %r404, 4;
	add.s64 	%rd48, %rd42, %rd47;
	ld.global.u32 	%r405, [%rd48];
	st.shared.u32 	[%r3+256], %r405;
	add.s32 	%r406, %r404, %r400;
	mul.wide.u32 	%rd49, %r406, 4;
	add.s64 	%rd50, %rd42, %rd49;
	ld.global.u32 	%r407, [%rd50];
	st.shared.u32 	[%r3+384], %r407;
	shl.b32 	%r408, %r397, 7;
	add.s32 	%r409, %r398, %r408;
	mul.wide.u32 	%rd51, %r409, 4;
	add.s64 	%rd52, %rd42, %rd51;
	ld.global.u32 	%r410, [%rd52];
	st.shared.u32 	[%r3+512], %r410;
	add.s32 	%r411, %r409, %r400;
	mul.wide.u32 	%rd53, %r411, 4;
	add.s64 	%rd54, %rd42, %rd53;
	ld.global.u32 	%r412, [%rd54];
	st.shared.u32 	[%r3+640], %r412;
	add.s32 	%r413, %r409, %r403;
	mul.wide.u32 	%rd55, %r413, 4;
	add.s64 	%rd56, %rd42, %rd55;
	ld.global.u32 	%r414, [%rd56];
	st.shared.u32 	[%r3+768], %r414;
	add.s32 	%r415, %r413, %r400;
	mul.wide.u32 	%rd57, %r415, 4;
	add.s64 	%rd58, %rd42, %rd57;
	ld.global.u32 	%r416, [%rd58];
	st.shared.u32 	[%r3+896], %r416;
	bar.sync 	0;
	shl.b32 	%r417, %r2, 1;
	mov.u32 	%r418, _ZZ7reorderE14elementIndices;
	add.s32 	%r419, %r417, %r418;
	add.s32 	%r461, %r419, 64;
	mov.b32 	%r462, 32;
$L__BB2_51:
	mov.u32 	%r50, %r462;
	setp.ge.u32 	%p80, %r460, %r73;
	@%p80 bra 	$L__BB2_53;
	ld.shared.u16 	%r420, [%r461+-64];
	add.s32 	%r421, %r4, %r420;
	mul.wide.u32 	%rd59, %r421, 4;
	add.s64 	%rd60, %rd2, %rd59;
	ld.global.u32 	%r465, [%rd60];
	shr.u32 	%r422, %r465, %r74;
	and.b32  	%r466, %r422, 255;
$L__BB2_53:
	setp.ge.u32 	%p81, %r460, %r73;
	mov.b32 	%r423, 0;
	st.shared.u32 	[%r28], %r423;
	st.shared.u32 	[%r28+128], %r423;
	st.shared.u32 	[%r28+256], %r423;
	st.shared.u32 	[%r28+384], %r423;
	st.shared.u32 	[%r28+512], %r423;
	st.shared.u32 	[%r28+640], %r423;
	st.shared.u32 	[%r28+768], %r423;
	st.shared.u32 	[%r28+896], %r423;
	bar.sync 	0;
	shl.b32 	%r424, %r466, 2;
	add.s32 	%r57, %r356, %r424;
	@%p81 bra 	$L__BB2_55;
	atom.shared.or.b32 	%r426, [%r57], %r26;
$L__BB2_55:
	setp.ge.u32 	%p82, %r460, %r73;
	bar.sync 	0;
	@%p82 bra 	$L__BB2_58;
	ld.shared.u32 	%r58, [%r57];
	and.b32  	%r427, %r58, %r27;
	popc.b32 	%r428, %r427;
	mov.u32 	%r430, _ZZ7reorderE14localPrefixSum;
	add.s32 	%r59, %r430, %r424;
	ld.shared.u32 	%r60, [%r59];
	add.s32 	%r431, %r428, %r60;
	mul.wide.u32 	%rd61, %r431, 4;
	add.s64 	%rd62, %rd1, %rd61;
	st.global.u32 	[%rd62], %r465;
	brev.b32 	%r432, %r58;
	bfind.shiftamt.u32 	%r433, %r432;
	setp.ne.s32 	%p83, %r433, %r2;
	@%p83 bra 	$L__BB2_58;
	popc.b32 	%r434, %r58;
	add.s32 	%r435, %r60, %r434;
	st.shared.u32 	[%r59], %r435;
$L__BB2_58:
	add.s32 	%r61, %r460, 32;
	setp.ge.u32 	%p84, %r61, %r73;
	@%p84 bra 	$L__BB2_60;
	ld.shared.u16 	%r436, [%r461];
	add.s32 	%r437, %r4, %r436;
	mul.wide.u32 	%rd63, %r437, 4;
	add.s64 	%rd64, %rd2, %rd63;
	ld.global.u32 	%r465, [%rd64];
	shr.u32 	%r438, %r465, %r74;
	and.b32  	%r466, %r438, 255;
$L__BB2_60:
	setp.ge.u32 	%p85, %r61, %r73;
	mov.b32 	%r439, 0;
	st.shared.u32 	[%r28], %r439;
	st.shared.u32 	[%r28+128], %r439;
	st.shared.u32 	[%r28+256], %r439;
	st.shared.u32 	[%r28+384], %r439;
	st.shared.u32 	[%r28+512], %r439;
	st.shared.u32 	[%r28+640], %r439;
	st.shared.u32 	[%r28+768], %r439;
	st.shared.u32 	[%r28+896], %r439;
	bar.sync 	0;
	shl.b32 	%r440, %r466, 2;
	add.s32 	%r66, %r356, %r440;
	@%p85 bra 	$L__BB2_62;
	atom.shared.or.b32 	%r442, [%r66], %r26;
$L__BB2_62:
	setp.ge.u32 	%p86, %r61, %r73;
	bar.sync 	0;
	@%p86 bra 	$L__BB2_65;
	ld.shared.u32 	%r67, [%r66];
	and.b32  	%r443, %r67, %r27;
	popc.b32 	%r444, %r443;
	mov.u32 	%r446, _ZZ7reorderE14localPrefixSum;
	add.s32 	%r68, %r446, %r440;
	ld.shared.u32 	%r69, [%r68];
	add.s32 	%r447, %r444, %r69;
	mul.wide.u32 	%rd65, %r447, 4;
	add.s64 	%rd66, %rd1, %rd65;
	st.global.u32 	[%rd66], %r465;
	brev.b32 	%r448, %r67;
	bfind.shiftamt.u32 	%r449, %r448;
	setp.ne.s32 	%p87, %r449, %r2;
	@%p87 bra 	$L__BB2_65;
	popc.b32 	%r450, %r67;
	add.s32 	%r451, %r69, %r450;
	st.shared.u32 	[%r68], %r451;
$L__BB2_65:
	add.s32 	%r462, %r50, 64;
	add.s32 	%r452, %r50, -32;
	add.s32 	%r461, %r461, 128;
	add.s32 	%r460, %r460, 64;
	setp.lt.u32 	%p88, %r452, 1984;
	@%p88 bra 	$L__BB2_51;
	ret;

}


// ===== COMPILED SASS (sm_100) =====

	.target	sm_100

	.elftype	@"ET_EXEC"


//--------------------- .note.nv.tkinfo           --------------------------
	.section	.note.nv.tkinfo,"",@"SHT_NOTE"
	.sectionflags	@"SHF_NOTE_NV_TKINFO"
	.tkinfo
        /*0018*/ 	.word	0x00000002
        /*0030*/ 	.string	""
        /*0030*/ 	.string	"ptxas"
        /*0030*/ 	.string	"Cuda compilation tools, release 13.0, V13.0.88"
        /*0030*/ 	.string	"Build cuda_13.0.r13.0/compiler.36424714_0"
        /*0030*/ 	.string	"-arch sm_100 -m 64 "



//--------------------- .note.nv.cuinfo           --------------------------
	.section	.note.nv.cuinfo,"",@"SHT_NOTE"
	.sectionflags	@"SHF_NOTE_NV_CUINFO"
        /*0018*/ 	.short	0x0002
        /*001a*/ 	.short	0x0064
        /*001c*/ 	.short	0x0082
	.zero		2


//--------------------- .nv.info                  --------------------------
	.section	.nv.info,"",@"SHT_CUDA_INFO"
	.align	4


	//----- nvinfo : EIATTR_REGCOUNT
	.align		4
        /*0000*/ 	.byte	0x04, 0x2f
        /*0002*/ 	.short	(.L_1 - .L_0)
	.align		4
.L_0:
        /*0004*/ 	.word	index@(blockCount)
        /*0008*/ 	.word	0x00000020


	//----- nvinfo : EIATTR_FRAME_SIZE
	.align		4
.L_1:
        /*000c*/ 	.byte	0x04, 0x11
        /*000e*/ 	.short	(.L_3 - .L_2)
	.align		4
.L_2:
        /*0010*/ 	.word	index@(blockCount)
        /*0014*/ 	.word	0x00000000


	//----- nvinfo : EIATTR_REGCOUNT
	.align		4
.L_3:
        /*0018*/ 	.byte	0x04, 0x2f
        /*001a*/ 	.short	(.L_5 - .L_4)
	.align		4
.L_4:
        /*001c*/ 	.word	index@(prefixSumExclusiveInplace)
        /*0020*/ 	.word	0x00000020


	//----- nvinfo : EIATTR_FRAME_SIZE
	.align		4
.L_5:
        /*0024*/ 	.byte	0x04, 0x11
        /*0026*/ 	.short	(.L_7 - .L_6)
	.align		4
.L_6:
        /*0028*/ 	.word	index@(prefixSumExclusiveInplace)
        /*002c*/ 	.word	0x00000000


	//----- nvinfo : EIATTR_REGCOUNT
	.align		4
.L_7:
        /*0030*/ 	.byte	0x04, 0x2f
        /*0032*/ 	.short	(.L_9 - .L_8)
	.align		4
.L_8:
        /*0034*/ 	.word	index@(reorder)
        /*0038*/ 	.word	0x0000001c


	//----- nvinfo : EIATTR_FRAME_SIZE
	.align		4
.L_9:
        /*003c*/ 	.byte	0x04, 0x11
        /*003e*/ 	.short	(.L_11 - .L_10)
	.align		4
.L_10:
        /*0040*/ 	.word	index@(reorder)
        /*0044*/ 	.word	0x00000000


	//----- nvinfo : EIATTR_MIN_STACK_SIZE
	.align		4
.L_11:
        /*0048*/ 	.byte	0x04, 0x12
        /*004a*/ 	.short	(.L_13 - .L_12)
	.align		4
.L_12:
        /*004c*/ 	.word	index@(reorder)
        /*0050*/ 	.word	0x00000000


	//----- nvinfo : EIATTR_MIN_STACK_SIZE
	.align		4
.L_13:
        /*0054*/ 	.byte	0x04, 0x12
        /*0056*/ 	.short	(.L_15 - .L_14)
	.align		4
.L_14:
        /*0058*/ 	.word	index@(prefixSumExclusiveInplace)
        /*005c*/ 	.word	0x00000000


	//----- nvinfo : EIATTR_MIN_STACK_SIZE
	.align		4
.L_15:
        /*0060*/ 	.byte	0x04, 0x12
        /*0062*/ 	.short	(.L_17 - .L_16)
	.align		4
.L_16:
        /*0064*/ 	.word	index@(blockCount)
        /*0068*/ 	.word	0x00000000
.L_17:


//--------------------- .nv.compat                --------------------------
	.section	.nv.compat,"",@"SHT_CUDA_COMPAT_INFO"
	.align	4
        /*0000*/ 	.byte	0x02, 0x09, 0x00, 0x00, 0x02, 0x02, 0x01, 0x00, 0x02, 0x05, 0x05, 0x00, 0x03, 0x07, 0x01, 0x01
        /*0010*/ 	.byte	0x02, 0x03, 0x00, 0x00, 0x02, 0x06, 0x01, 0x00, 0x04, 0x0b, 0x08, 0x00, 0x09, 0x00, 0x00, 0x00
        /*0020*/ 	.byte	0x00, 0x00, 0x00, 0x00


//--------------------- .nv.info.reorder          --------------------------
	.section	.nv.info.reorder,"",@"SHT_CUDA_INFO"
	.sectionflags	@""
	.align	4


	//----- nvinfo : EIATTR_CUDA_API_VERSION
	.align		4
        /*0000*/ 	.byte	0x04, 0x37
        /*0002*/ 	.short	(.L_19 - .L_18)
.L_18:
        /*0004*/ 	.word	0x00000082


	//----- nvinfo : EIATTR_KPARAM_INFO
	.align		4
.L_19:
        /*0008*/ 	.byte	0x04, 0x17
        /*000a*/ 	.short	(.L_21 - .L_20)
.L_20:
        /*000c*/ 	.word	0x00000000
        /*0010*/ 	.short	0x0004
        /*0012*/ 	.short	0x0020
        /*0014*/ 	.byte	0x00, 0xf0, 0x11, 0x00


	//----- nvinfo : EIATTR_KPARAM_INFO
	.align		4
.L_21:
        /*0018*/ 	.byte	0x04, 0x17
        /*001a*/ 	.short	(.L_23 - .L_22)
.L_22:
        /*001c*/ 	.word	0x00000000
        /*0020*/ 	.short	0x0003
        /*0022*/ 	.short	0x0018
        /*0024*/ 	.byte	0x00, 0xf5, 0x21, 0x00


	//----- nvinfo : EIATTR_KPARAM_INFO
	.align		4
.L_23:
        /*0028*/ 	.byte	0x04, 0x17
        /*002a*/ 	.short	(.L_25 - .L_24)
.L_24:
        /*002c*/ 	.word	0x00000000
        /*0030*/ 	.short	0x0002
        /*0032*/ 	.short	0x0010
        /*0034*/ 	.byte	0x00, 0xf0, 0x11, 0x00


	//----- nvinfo : EIATTR_KPARAM_INFO
	.align		4
.L_25:
        /*0038*/ 	.byte	0x04, 0x17
        /*003a*/ 	.short	(.L_27 - .L_26)
.L_26:
        /*003c*/ 	.word	0x00000000
        /*0040*/ 	.short	0x0001
        /*0042*/ 	.short	0x0008
        /*0044*/ 	.byte	0x00, 0xf5, 0x21, 0x00


	//----- nvinfo : EIATTR_KPARAM_INFO
	.align		4
.L_27:
        /*0048*/ 	.byte	0x04, 0x17
        /*004a*/ 	.short	(.L_29 - .L_28)
.L_28:
        /*004c*/ 	.word	0x00000000
        /*0050*/ 	.short	0x0000
        /*0052*/ 	.short	0x0000
        /*0054*/ 	.byte	0x00, 0xf5, 0x21, 0x00


	//----- nvinfo : EIATTR_SPARSE_MMA_MASK
	.align		4
.L_29:
        /*0058*/ 	.byte	0x03, 0x50
        /*005a*/ 	.short	0x0000


	//----- nvinfo : EIATTR_MAXREG_COUNT
	.align		4
        /*005c*/ 	.byte	0x03, 0x1b
        /*005e*/ 	.short	0x00ff


	//----- nvinfo : EIATTR_NUM_BARRIERS
	.align		4
        /*0060*/ 	.byte	0x02, 0x4c
        /*0062*/ 	.byte	0x01
	.zero		1


	//----- nvinfo : EIATTR_MERCURY_ISA_VERSION
	.align		4
        /*0064*/ 	.byte	0x03, 0x5f
        /*0066*/ 	.short	0x0101


	//----- nvinfo : EIATTR_COOP_GROUP_MASK_REGIDS
	.align		4
        /*0068*/ 	.byte	0x04, 0x29
        /*006a*/ 	.short	(.L_31 - .L_30)


	//   ....[0]....
.L_30:
        /*006c*/ 	.word	0xffffffff


	//   ....[1]....
        /*0070*/ 	.word	0xffffffff


	//   ....[2]....
        /*0074*/ 	.word	0xffffffff


	//   ....[3]....
        /*0078*/ 	.word	0xffffffff


	//   ....[4]....
        /*007c*/ 	.word	0xffffffff


	//   ....[5]....
        /*0080*/ 	.word	0xffffffff


	//   ....[6]....
        /*0084*/ 	.word	0xffffffff


	//   ....[7]....
        /*0088*/ 	.word	0xffffffff


	//   ....[8]....
        /*008c*/ 	.word	0xffffffff


	//   ....[9]....
        /*0090*/ 	.word	0xffffffff


	//   ....[10]....
        /*0094*/ 	.word	0xffffffff


	//   ....[11]....
        /*0098*/ 	.word	0xffffffff


	//   ....[12]....
        /*009c*/ 	.word	0xffffffff


	//   ....[13]....
        /*00a0*/ 	.word	0xffffffff


	//   ....[14]....
        /*00a4*/ 	.word	0xffffffff


	//   ....[15]....
        /*00a8*/ 	.word	0xffffffff


	//   ....[16]....
        /*00ac*/ 	.word	0xffffffff


	//   ....[17]....
        /*00b0*/ 	.word	0xffffffff


	//   ....[18]....
        /*00b4*/ 	.word	0xffffffff


	//   ....[19]....
        /*00b8*/ 	.word	0xffffffff


	//   ....[20]....
        /*00bc*/ 	.word	0xffffffff


	//   ....[21]....
        /*00c0*/ 	.word	0xffffffff


	//   ....[22]....
        /*00c4*/ 	.word	0xffffffff


	//   ....[23]....
        /*00c8*/ 	.word	0xffffffff


	//   ....[24]....
        /*00cc*/ 	.word	0xffffffff


	//   ....[25]....
        /*00d0*/ 	.word	0xffffffff


	//   ....[26]....
        /*00d4*/ 	.word	0xffffffff


	//   ....[27]....
        /*00d8*/ 	.word	0xffffffff


	//   ....[28]....
        /*00dc*/ 	.word	0xffffffff


	//   ....[29]....
        /*00e0*/ 	.word	0xffffffff


	//   ....[30]....
        /*00e4*/ 	.word	0xffffffff


	//   ....[31]....
        /*00e8*/ 	.word	0xffffffff


	//   ....[32]....
        /*00ec*/ 	.word	0xffffffff


	//   ....[33]....
        /*00f0*/ 	.word	0xffffffff


	//   ....[34]....
        /*00f4*/ 	.word	0xffffffff


	//   ....[35]....
        /*00f8*/ 	.word	0xffffffff


	//   ....[36]....
        /*00fc*/ 	.word	0xffffffff


	//   ....[37]....
        /*0100*/ 	.word	0xffffffff


	//   ....[38]....
        /*0104*/ 	.word	0xffffffff


	//   ....[39]....
        /*0108*/ 	.word	0xffffffff


	//   ....[40]....
        /*010c*/ 	.word	0xffffffff


	//   ....[41]....
        /*0110*/ 	.word	0xffffffff


	//   ....[42]....
        /*0114*/ 	.word	0xffffffff


	//   ....[43]....
        /*0118*/ 	.word	0xffffffff


	//   ....[44]....
        /*011c*/ 	.word	0xffffffff


	//   ....[45]....
        /*0120*/ 	.word	0xffffffff


	//   ....[46]....
        /*0124*/ 	.word	0xffffffff


	//   ....[47]....
        /*0128*/ 	.word	0xffffffff


	//   ....[48]....
        /*012c*/ 	.word	0xffffffff


	//   ....[49]....
        /*0130*/ 	.word	0xffffffff


	//   ....[50]....
        /*0134*/ 	.word	0xffffffff


	//   ....[51]....
        /*0138*/ 	.word	0xffffffff


	//   ....[52]....
        /*013c*/ 	.word	0xffffffff


	//   ....[53]....
        /*0140*/ 	.word	0xffffffff


	//   ....[54]....
        /*0144*/ 	.word	0xffffffff


	//   ....[55]....
        /*0148*/ 	.word	0xffffffff


	//   ....[56]....
        /*014c*/ 	.word	0xffffffff


	//   ....[57]....
        /*0150*/ 	.word	0xffffffff


	//   ....[58]....
        /*0154*/ 	.word	0xffffffff


	//   ....[59]....
        /*0158*/ 	.word	0xffffffff


	//   ....[60]....
        /*015c*/ 	.word	0xffffffff


	//   ....[61]....
        /*0160*/ 	.word	0xffffffff


	//   ....[62]....
        /*0164*/ 	.word	0xffffffff


	//   ....[63]....
        /*0168*/ 	.word	0xffffffff


	//   ....[64]....
        /*016c*/ 	.word	0xffffffff


	//   ....[65]....
        /*0170*/ 	.word	0xffffffff


	//   ....[66]....
        /*0174*/ 	.word	0xffffffff


	//   ....[67]....
        /*0178*/ 	.word	0xffffffff


	//   ....[68]....
        /*017c*/ 	.word	0xffffffff


	//   ....[69]....
        /*0180*/ 	.word	0xffffffff


	//   ....[70]....
        /*0184*/ 	.word	0xffffffff


	//   ....[71]....
        /*0188*/ 	.word	0xffffffff


	//   ....[72]....
        /*018c*/ 	.word	0xffffffff


	//   ....[73]....
        /*0190*/ 	.word	0xffffffff


	//   ....[74]....
        /*0194*/ 	.word	0xffffffff


	//   ....[75]....
        /*0198*/ 	.word	0xffffffff


	//   ....[76]....
        /*019c*/ 	.word	0xffffffff


	//   ....[77]....
        /*01a0*/ 	.word	0xffffffff


	//   ....[78]....
        /*01a4*/ 	.word	0xffffffff


	//   ....[79]....
        /*01a8*/ 	.word	0xffffffff


	//   ....[80]....
        /*01ac*/ 	.word	0xffffffff


	//   ....[81]....
        /*01b0*/ 	.word	0xffffffff


	//   ....[82]....
        /*01b4*/ 	.word	0xffffffff


	//   ....[83]....
        /*01b8*/ 	.word	0xffffffff


	//   ....[84]....
        /*01bc*/ 	.word	0xffffffff


	//   ....[85]....
        /*01c0*/ 	.word	0xffffffff


	//   ....[86]....
        /*01c4*/ 	.word	0xffffffff


	//   ....[87]....
        /*01c8*/ 	.word	0xffffffff


	//   ....[88]....
        /*01cc*/ 	.word	0xffffffff


	//   ....[89]....
        /*01d0*/ 	.word	0xffffffff


	//   ....[90]....
        /*01d4*/ 	.word	0xffffffff


	//   ....[91]....
        /*01d8*/ 	.word	0xffffffff


	//   ....[92]....
        /*01dc*/ 	.word	0xffffffff


	//   ....[93]....
        /*01e0*/ 	.word	0xffffffff


	//   ....[94]....
        /*01e4*/ 	.word	0xffffffff


	//----- nvinfo : EIATTR_COOP_GROUP_INSTR_OFFSETS
	.align		4
.L_31:
        /*01e8*/ 	.byte	0x04, 0x28
        /*01ea*/ 	.short	(.L_33 - .L_32)


	//   ....[0]....
.L_32:
        /*01ec*/ 	.word	0x00000db0


	//   ....[1]....
        /*01f0*/ 	.word	0x00000de0


	//   ....[2]....
        /*01f4*/ 	.word	0x00000e10


	//   ....[3]....
        /*01f8*/ 	.word	0x00000e40


	//   ....[4]....
        /*01fc*/ 	.word	0x00000e70


	//   ....[5]....
        /*0200*/ 	.word	0x00000eb0


	//   ....[6]....
        /*0204*/ 	.word	0x00000ec0


	//   ....[7]....
        /*0208*/ 	.word	0x00000ed0


	//   ....[8]....
        /*020c*/ 	.word	0x00000ee0


	//   ....[9]....
        /*0210*/ 	.word	0x00000ef0


	//   ....[10]....
        /*0214*/ 	.word	0x00000f00


	//   ....[11]....
        /*0218*/ 	.word	0x00000f10


	//   ....[12]....
        /*021c*/ 	.word	0x00000f60


	//   ....[13]....
        /*0220*/ 	.word	0x00000f90


	//   ....[14]....
        /*0224*/ 	.word	0x00000fc0


	//   ....[15]....
        /*0228*/ 	.word	0x00000ff0


	//   ....[16]....
        /*022c*/ 	.word	0x00001020


	//   ....[17]....
        /*0230*/ 	.word	0x00001060


	//   ....[18]....
        /*0234*/ 	.word	0x00001070


	//   ....[19]....
        /*0238*/ 	.word	0x00001080


	//   ....[20]....
        /*023c*/ 	.word	0x00001090


	//   ....[21]....
        /*0240*/ 	.word	0x000010a0


	//   ....[22]....
        /*0244*/ 	.word	0x000010b0


	//   ....[23]....
        /*0248*/ 	.word	0x000010f0


	//   ....[24]....
        /*024c*/ 	.word	0x00001120


	//   ....[25]....
        /*0250*/ 	.word	0x00001150


	//   ....[26]....
        /*0254*/ 	.word	0x00001160


	//   ....[27]....
        /*0258*/ 	.word	0x00001170


	//   ....[28]....
        /*025c*/ 	.word	0x00001180


	//   ....[29]....
        /*0260*/ 	.word	0x00001190


	//   ....[30]....
        /*0264*/ 	.word	0x000011a0


	//   ....[31]....
        /*0268*/ 	.word	0x000011b0


	//   ....[32]....
        /*026c*/ 	.word	0x000011e0


	//   ....[33]....
        /*0270*/ 	.word	0x00001220


	//   ....[34]....
        /*0274*/ 	.word	0x00001240


	//   ....[35]....
        /*0278*/ 	.word	0x00001250


	//   ....[36]....
        /*027c*/ 	.word	0x000012b0


	//   ....[37]....
        /*0280*/ 	.word	0x000012d0


	//   ....[38]....
        /*0284*/ 	.word	0x00001310


	//   ....[39]....
        /*0288*/ 	.word	0x00001340


	//   ....[40]....
        /*028c*/ 	.word	0x00001390


	//   ....[41]....
        /*0290*/ 	.word	0x000013e0


	//   ....[42]....
        /*0294*/ 	.word	0x00001400


	//   ....[43]....
        /*0298*/ 	.word	0x00001410


	//   ....[44]....
        /*029c*/ 	.word	0x00001420


	//   ....[45]....
        /*02a0*/ 	.word	0x00001430


	//   ....[46]....
        /*02a4*/ 	.word	0x00001440


	//   ....[47]....
        /*02a8*/ 	.word	0x00001450


	//   ....[48]....
        /*02ac*/ 	.word	0x00001490


	//   ....[49]....
        /*02b0*/ 	.word	0x000014c0


	//   ....[50]....
        /*02b4*/ 	.word	0x000014f0


	//   ....[51]....
        /*02b8*/ 	.word	0x00001520


	//   ....[52]....
        /*02bc*/ 	.word	0x00001530


	//   ....[53]....
        /*02c0*/ 	.word	0x00001540


	//   ....[54]....
        /*02c4*/ 	.word	0x00001550


	//   ....[55]....
        /*02c8*/ 	.word	0x00001560


	//   ....[56]....
        /*02cc*/ 	.word	0x00001570


	//   ....[57]....
        /*02d0*/ 	.word	0x000015a0


	//   ....[58]....
        /*02d4*/ 	.word	0x000015d0


	//   ....[59]....
        /*02d8*/ 	.word	0x000015e0


	//   ....[60]....
        /*02dc*/ 	.word	0x00001630


	//   ....[61]....
        /*02e0*/ 	.word	0x00001640


	//   ....[62]....
        /*02e4*/ 	.word	0x00001690


	//   ....[63]....
        /*02e8*/ 	.word	0x000016a0


	//   ....[64]....
        /*02ec*/ 	.word	0x00001700


	//   ....[65]....
        /*02f0*/ 	.word	0x00001760


	//   ....[66]....
        /*02f4*/ 	.word	0x00001770


	//   ....[67]....
        /*02f8*/ 	.word	0x00001780


	//   ....[68]....
        /*02fc*/ 	.word	0x00001790


	//   ....[69]....
        /*0300*/ 	.word	0x000017a0


	//   ....[70]....
        /*0304*/ 	.word	0x000017b0


	//   ....[71]....
        /*0308*/ 	.word	0x000017f0


	//   ....[72]....
        /*030c*/ 	.word	0x00001820


	//   ....[73]....
        /*0310*/ 	.word	0x00001850


	//   ....[74]....
        /*0314*/ 	.word	0x00001860


	//   ....[75]....
        /*0318*/ 	.word	0x00001870


	//   ....[76]....
        /*031c*/ 	.word	0x00001880


	//   ....[77]....
        /*0320*/ 	.word	0x00001890


	//   ....[78]....
        /*0324*/ 	.word	0x000018a0


	//   ....[79]....
        /*0328*/ 	.word	0x000018d0


	//   ....[80]....
        /*032c*/ 	.word	0x000018f0


	//   ....[81]....
        /*0330*/ 	.word	0x00001910


	//   ....[82]....
        /*0334*/ 	.word	0x00001950


	//   ....[83]....
        /*0338*/ 	.word	0x00001970


	//   ....[84]....
        /*033c*/ 	.word	0x000019b0


	//   ....[85]....
        /*0340*/ 	.word	0x000019d0


	//   ....[86]....
        /*0344*/ 	.word	0x000019f0


	//   ....[87]....
        /*0348*/ 	.word	0x00001a30


	//   ....[88]....
        /*034c*/ 	.word	0x00001a60


	//   ....[89]....
        /*0350*/ 	.word	0x00001b60


	//   ....[90]....
        /*0354*/ 	.word	0x00001b70


	//   ....[91]....
        /*0358*/ 	.word	0x00001b80


	//   ....[92]....
        /*035c*/ 	.word	0x00001b90


	//   ....[93]....
        /*0360*/ 	.word	0x00001ba0


	//   ....[94]....
        /*0364*/ 	.word	0x00001bb0


	//----- nvinfo : EIATTR_VRC_CTA_INIT_COUNT
	.align		4
.L_33:
        /*0368*/ 	.byte	0x02, 0x4a
	.zero		1
	.zero		1


	//----- nvinfo : EIATTR_EXIT_INSTR_OFFSETS
	.align		4
        /*036c*/ 	.byte	0x04, 0x1c
        /*036e*/ 	.short	(.L_35 - .L_34)


	//   ....[0]....
.L_34:
        /*0370*/ 	.word	0x00002ab0


	//----- nvinfo : EIATTR_CRS_STACK_SIZE
	.align		4
.L_35:
        /*0374*/ 	.byte	0x04, 0x1e
        /*0376*/ 	.short	(.L_37 - .L_36)
.L_36:
        /*0378*/ 	.word	0x00000000


	//----- nvinfo : EIATTR_CBANK_PARAM_SIZE
	.align		4
.L_37:
        /*037c*/ 	.byte	0x03, 0x19
        /*037e*/ 	.short	0x0024


	//----- nvinfo : EIATTR_PARAM_CBANK
	.align		4
        /*0380*/ 	.byte	0x04, 0x0a
        /*0382*/ 	.short	(.L_39 - .L_38)
	.align		4
.L_38:
        /*0384*/ 	.word	index@(.nv.constant0.reorder)
        /*0388*/ 	.short	0x0380
        /*038a*/ 	.short	0x0024


	//----- nvinfo : EIATTR_SW_WAR
	.align		4
.L_39:
        /*038c*/ 	.byte	0x04, 0x36
        /*038e*/ 	.short	(.L_41 - .L_40)
.L_40:
        /*0390*/ 	.word	0x00000008
.L_41:


//--------------------- .nv.info.prefixSumExclusiveInplace --------------------------
	.section	.nv.info.prefixSumExclusiveInplace,"",@"SHT_CUDA_INFO"
	.sectionflags	@""
	.align	4


	//----- nvinfo : EIATTR_CUDA_API_VERSION
	.align		4
        /*0000*/ 	.byte	0x04, 0x37
        /*0002*/ 	.short	(.L_43 - .L_42)
.L_42:
        /*0004*/ 	.word	0x00000082


	//----- nvinfo : EIATTR_KPARAM_INFO
	.align		4
.L_43:
        /*0008*/ 	.byte	0x04, 0x17
        /*000a*/ 	.short	(.L_45 - .L_44)
.L_44:
        /*000c*/ 	.word	0x00000000
        /*0010*/ 	.short	0x0002
        /*0012*/ 	.short	0x0010
        /*0014*/ 	.byte	0x00, 0xf5, 0x21, 0x00


	//----- nvinfo : EIATTR_KPARAM_INFO
	.align		4
.L_45:
        /*0018*/ 	.byte	0x04, 0x17
        /*001a*/ 	.short	(.L_47 - .L_46)
.L_46:
        /*001c*/ 	.word	0x00000000
        /*0020*/ 	.short	0x0001
        /*0022*/ 	.short	0x0008
        /*0024*/ 	.byte	0x00, 0xf0, 0x11, 0x00


	//----- nvinfo : EIATTR_KPARAM_INFO
	.align		4
.L_47:
        /*0028*/ 	.byte	0x04, 0x17
        /*002a*/ 	.short	(.L_49 - .L_48)
.L_48:
        /*002c*/ 	.word	0x00000000
        /*0030*/ 	.short	0x0000
        /*0032*/ 	.short	0x0000
        /*0034*/ 	.byte	0x00, 0xf5, 0x21, 0x00


	//----- nvinfo : EIATTR_SPARSE_MMA_MASK
	.align		4
.L_49:
        /*0038*/ 	.byte	0x03, 0x50
        /*003a*/ 	.short	0x0000


	//----- nvinfo : EIATTR_MAXREG_COUNT
	.align		4
        /*003c*/ 	.byte	0x03, 0x1b
        /*003e*/ 	.short	0x00ff


	//----- nvinfo : EIATTR_MERCURY_ISA_VERSION
	.align		4
        /*0040*/ 	.byte	0x03, 0x5f
        /*0042*/ 	.short	0x0101


	//----- nvinfo : EIATTR_COOP_GROUP_MASK_REGIDS
	.align		4
        /*0044*/ 	.byte	0x04, 0x29
        /*0046*/ 	.short	(.L_51 - .L_50)


	//   ....[0]....
.L_50:
        /*0048*/ 	.word	0xffffffff


	//   ....[1]....
        /*004c*/ 	.word	0xffffffff


	//   ....[2]....
        /*0050*/ 	.word	0xffffffff


	//   ....[3]....
        /*0054*/ 	.word	0xffffffff


	//   ....[4]....
        /*0058*/ 	.word	0xffffffff


	//   ....[5]....
        /*005c*/ 	.word	0xffffffff


	//   ....[6]....
        /*0060*/ 	.word	0xffffffff


	//   ....[7]....
        /*0064*/ 	.word	0xffffffff


	//   ....[8]....
        /*0068*/ 	.word	0xffffffff


	//   ....[9]....
        /*006c*/ 	.word	0xffffffff


	//   ....[10]....
        /*0070*/ 	.word	0xffffffff


	//   ....[11]....
        /*0074*/ 	.word	0xffffffff


	//   ....[12]....
        /*0078*/ 	.word	0xffffffff


	//   ....[13]....
        /*007c*/ 	.word	0xffffffff


	//   ....[14]....
        /*0080*/ 	.word	0xffffffff


	//   ....[15]....
        /*0084*/ 	.word	0xffffffff


	//   ....[16]....
        /*0088*/ 	.word	0xffffffff


	//   ....[17]....
        /*008c*/ 	.word	0xffffffff


	//   ....[18]....
        /*0090*/ 	.word	0xffffffff


	//   ....[19]....
        /*0094*/ 	.word	0xffffffff


	//   ....[20]....
        /*0098*/ 	.word	0xffffffff


	//   ....[21]....
        /*009c*/ 	.word	0xffffffff


	//   ....[22]....
        /*00a0*/ 	.word	0xffffffff


	//   ....[23]....
        /*00a4*/ 	.word	0xffffffff


	//   ....[24]....
        /*00a8*/ 	.word	0xffffffff


	//   ....[25]....
        /*00ac*/ 	.word	0xffffffff


	//   ....[26]....
        /*00b0*/ 	.word	0xffffffff


	//   ....[27]....
        /*00b4*/ 	.word	0xffffffff


	//   ....[28]....
        /*00b8*/ 	.word	0xffffffff


	//   ....[29]....
        /*00bc*/ 	.word	0xffffffff


	//   ....[30]....
        /*00c0*/ 	.word	0xffffffff


	//   ....[31]....
        /*00c4*/ 	.word	0xffffffff


	//   ....[32]....
        /*00c8*/ 	.word	0xffffffff


	//   ....[33]....
        /*00cc*/ 	.word	0xffffffff


	//   ....[34]....
        /*00d0*/ 	.word	0xffffffff


	//   ....[35]....
        /*00d4*/ 	.word	0xffffffff


	//   ....[36]....
        /*00d8*/ 	.word	0xffffffff


	//   ....[37]....
        /*00dc*/ 	.word	0xffffffff


	//   ....[38]....
        /*00e0*/ 	.word	0xffffffff


	//   ....[39]....
        /*00e4*/ 	.word	0xffffffff


	//   ....[40]....
        /*00e8*/ 	.word	0xffffffff


	//   ....[41]....
        /*00ec*/ 	.word	0xffffffff


	//   ....[42]....
        /*00f0*/ 	.word	0xffffffff


	//   ....[43]....
        /*00f4*/ 	.word	0xffffffff


	//   ....[44]....
        /*00f8*/ 	.word	0xffffffff


	//   ....[45]....
        /*00fc*/ 	.word	0xffffffff


	//   ....[46]....
        /*0100*/ 	.word	0xffffffff


	//   ....[47]....
        /*0104*/ 	.word	0xffffffff


	//   ....[48]....
        /*0108*/ 	.word	0xffffffff


	//   ....[49]....
        /*010c*/ 	.word	0xffffffff


	//----- nvinfo : EIATTR_COOP_GROUP_INSTR_OFFSETS
	.align		4
.L_51:
        /*0110*/ 	.byte	0x04, 0x28
        /*0112*/ 	.short	(.L_53 - .L_52)


	//   ....[0]....
.L_52:
        /*0114*/ 	.word	0x000001a0


	//   ....[1]....
        /*0118*/ 	.word	0x000001b0


	//   ....[2]....
        /*011c*/ 	.word	0x000001c0


	//   ....[3]....
        /*0120*/ 	.word	0x000001d0


	//   ....[4]....
        /*0124*/ 	.word	0x000001e0


	//   ....[5]....
        /*0128*/ 	.word	0x000001f0


	//   ....[6]....
        /*012c*/ 	.word	0x00000290


	//   ....[7]....
        /*0130*/ 	.word	0x000002c0


	//   ....[8]....
        /*0134*/ 	.word	0x000002d0


	//   ....[9]....
        /*0138*/ 	.word	0x00000320


	//   ....[10]....
        /*013c*/ 	.word	0x00000330


	//   ....[11]....
        /*0140*/ 	.word	0x00000380


	//   ....[12]....
        /*0144*/ 	.word	0x00000390


	//   ....[13]....
        /*0148*/ 	.word	0x000003e0


	//   ....[14]....
        /*014c*/ 	.word	0x000003f0


	//   ....[15]....
        /*0150*/ 	.word	0x00000450


	//   ....[16]....
        /*0154*/ 	.word	0x00000470


	//   ....[17]....
        /*0158*/ 	.word	0x000004c0


	//   ....[18]....
        /*015c*/ 	.word	0x000004d0


	//   ....[19]....
        /*0160*/ 	.word	0x000004e0


	//   ....[20]....
        /*0164*/ 	.word	0x000004f0


	//   ....[21]....
        /*0168*/ 	.word	0x00000510


	//   ....[22]....
        /*016c*/ 	.word	0x00000570


	//   ....[23]....
        /*0170*/ 	.word	0x000005a0


	//   ....[24]....
        /*0174*/ 	.word	0x000005b0


	//   ....[25]....
        /*0178*/ 	.word	0x000005c0


	//   ....[26]....
        /*017c*/ 	.word	0x000005d0


	//   ....[27]....
        /*0180*/ 	.word	0x000005e0


	//   ....[28]....
        /*0184*/ 	.word	0x000005f0


	//   ....[29]....
        /*0188*/ 	.word	0x00000610


	//   ....[30]....
        /*018c*/ 	.word	0x00000670


	//   ....[31]....
        /*0190*/ 	.word	0x000006a0


	//   ....[32]....
        /*0194*/ 	.word	0x000006b0


	//   ....[33]....
        /*0198*/ 	.word	0x00000700


	//   ....[34]....
        /*019c*/ 	.word	0x00000710


	//   ....[35]....
        /*01a0*/ 	.word	0x00000760


	//   ....[36]....
        /*01a4*/ 	.word	0x00000770


	//   ....[37]....
        /*01a8*/ 	.word	0x000007c0


	//   ....[38]....
        /*01ac*/ 	.word	0x000007d0


	//   ....[39]....
        /*01b0*/ 	.word	0x00000820


	//   ....[40]....
        /*01b4*/ 	.word	0x00000830


	//   ....[41]....
        /*01b8*/ 	.word	0x00000880


	//   ....[42]....
        /*01bc*/ 	.word	0x000008c0


	//   ....[43]....
        /*01c0*/ 	.word	0x000008d0


	//   ....[44]....
        /*01c4*/ 	.word	0x000008e0


	//   ....[45]....
        /*01c8*/ 	.word	0x000008f0


	//   ....[46]....
        /*01cc*/ 	.word	0x00000900


	//   ....[47]....
        /*01d0*/ 	.word	0x00000910


	//   ....[48]....
        /*01d4*/ 	.word	0x00000a80


	//   ....[49]....
        /*01d8*/ 	.word	0x00000a90


	//----- nvinfo : EIATTR_VRC_CTA_INIT_COUNT
	.align		4
.L_53:
        /*01dc*/ 	.byte	0x02, 0x4a
	.zero		1
	.zero		1


	//----- nvinfo : EIATTR_EXIT_INSTR_OFFSETS
	.align		4
        /*01e0*/ 	.byte	0x04, 0x1c
        /*01e2*/ 	.short	(.L_55 - .L_54)


	//   ....[0]....
.L_54:
        /*01e4*/ 	.word	0x00001200


	//----- nvinfo : EIATTR_CRS_STACK_SIZE
	.align		4
.L_55:
        /*01e8*/ 	.byte	0x04, 0x1e
        /*01ea*/ 	.short	(.L_57 - .L_56)
.L_56:
        /*01ec*/ 	.word	0x00000000


	//----- nvinfo : EIATTR_CBANK_PARAM_SIZE
	.align		4
.L_57:
        /*01f0*/ 	.byte	0x03, 0x19
        /*01f2*/ 	.short	0x0018


	//----- nvinfo : EIATTR_PARAM_CBANK
	.align		4
        /*01f4*/ 	.byte	0x04, 0x0a
        /*01f6*/ 	.short	(.L_59 - .L_58)
	.align		4
.L_58:
        /*01f8*/ 	.word	index@(.nv.constant0.prefixSumExclusiveInplace)
        /*01fc*/ 	.short	0x0380
        /*01fe*/ 	.short	0x0018


	//----- nvinfo : EIATTR_SW_WAR
	.align		4
.L_59:
        /*0200*/ 	.byte	0x04, 0x36
        /*0202*/ 	.short	(.L_61 - .L_60)
.L_60:
        /*0204*/ 	.word	0x00000008
.L_61:


//--------------------- .nv.info.blockCount       --------------------------
	.section	.nv.info.blockCount,"",@"SHT_CUDA_INFO"
	.sectionflags	@""
	.align	4


	//----- nvinfo : EIATTR_CUDA_API_VERSION
	.align		4
        /*0000*/ 	.byte	0x04, 0x37
        /*0002*/ 	.short	(.L_63 - .L_62)
.L_62:
        /*0004*/ 	.word	0x00000082


	//----- nvinfo : EIATTR_KPARAM_INFO
	.align		4
.L_63:
        /*0008*/ 	.byte	0x04, 0x17
        /*000a*/ 	.short	(.L_65 - .L_64)
.L_64:
        /*000c*/ 	.word	0x00000000
        /*0010*/ 	.short	0x0003
        /*0012*/ 	.short	0x0018
        /*0014*/ 	.byte	0x00, 0xf0, 0x11, 0x00


	//----- nvinfo : EIATTR_KPARAM_INFO
	.align		4
.L_65:
        /*0018*/ 	.byte	0x04, 0x17
        /*001a*/ 	.short	(.L_67 - .L_66)
.L_66:
        /*001c*/ 	.word	0x00000000
        /*0020*/ 	.short	0x0002
        /*0022*/ 	.short	0x0010
        /*0024*/ 	.byte	0x00, 0xf5, 0x21, 0x00


	//----- nvinfo : EIATTR_KPARAM_INFO
	.align		4
.L_67:
        /*0028*/ 	.byte	0x04, 0x17
        /*002a*/ 	.short	(.L_69 - .L_68)
.L_68:
        /*002c*/ 	.word	0x00000000
        /*0030*/ 	.short	0x0001
        /*0032*/ 	.short	0x0008
        /*0034*/ 	.byte	0x00, 0xf0, 0x11, 0x00


	//----- nvinfo : EIATTR_KPARAM_INFO
	.align		4
.L_69:
        /*0038*/ 	.byte	0x04, 0x17
        /*003a*/ 	.short	(.L_71 - .L_70)
.L_70:
        /*003c*/ 	.word	0x00000000
        /*0040*/ 	.short	0x0000
        /*0042*/ 	.short	0x0000
        /*0044*/ 	.byte	0x00, 0xf5, 0x21, 0x00


	//----- nvinfo : EIATTR_SPARSE_MMA_MASK
	.align		4
.L_71:
        /*0048*/ 	.byte	0x03, 0x50
        /*004a*/ 	.short	0x0000


	//----- nvinfo : EIATTR_MAXREG_COUNT
	.align		4
        /*004c*/ 	.byte	0x03, 0x1b
        /*004e*/ 	.short	0x00ff


	//----- nvinfo : EIATTR_NUM_BARRIERS
	.align		4
        /*0050*/ 	.byte	0x02, 0x4c
        /*0052*/ 	.byte	0x01
	.zero		1


	//----- nvinfo : EIATTR_MERCURY_ISA_VERSION
	.align		4
        /*0054*/ 	.byte	0x03, 0x5f
        /*0056*/ 	.short	0x0101


	//----- nvinfo : EIATTR_VRC_CTA_INIT_COUNT
	.align		4
        /*0058*/ 	.byte	0x02, 0x4a
	.zero		1
	.zero		1


	//----- nvinfo : EIATTR_EXIT_INSTR_OFFSETS
	.align		4
        /*005c*/ 	.byte	0x04, 0x1c
        /*005e*/ 	.short	(.L_73 - .L_72)


	//   ....[0]....
.L_72:
        /*0060*/ 	.word	0x00000f40


	//----- nvinfo : EIATTR_CRS_STACK_SIZE
	.align		4
.L_73:
        /*0064*/ 	.byte	0x04, 0x1e
        /*0066*/ 	.short	(.L_75 - .L_74)
.L_74:
        /*0068*/ 	.word	0x00000000


	//----- nvinfo : EIATTR_CBANK_PARAM_SIZE
	.align		4
.L_75:
        /*006c*/ 	.byte	0x03, 0x19
        /*006e*/ 	.short	0x001c


	//----- nvinfo : EIATTR_PARAM_CBANK
	.align		4
        /*0070*/ 	.byte	0x04, 0x0a
        /*0072*/ 	.short	(.L_77 - .L_76)
	.align		4
.L_76:
        /*0074*/ 	.word	index@(.nv.constant0.blockCount)
        /*0078*/ 	.short	0x0380
        /*007a*/ 	.short	0x001c


	//----- nvinfo : EIATTR_SW_WAR
	.align		4
.L_77:
        /*007c*/ 	.byte	0x04, 0x36
        /*007e*/ 	.short	(.L_79 - .L_78)
.L_78:
        /*0080*/ 	.word	0x00000008
.L_79:


//--------------------- .nv.callgraph             --------------------------
	.section	.nv.callgraph,"",@"SHT_CUDA_CALLGRAPH"
	.align	4
	.sectionentsize	8
	.align		4
        /*0000*/ 	.word	0x00000000
	.align		4
        /*0004*/ 	.word	0xffffffff
	.align		4
        /*0008*/ 	.word	0x00000000
	.align		4
        /*000c*/ 	.word	0xfffffffe
	.align		4
        /*0010*/ 	.word	0x00000000
	.align		4
        /*0014*/ 	.word	0xfffffffd
	.align		4
        /*0018*/ 	.word	0x00000000
	.align		4
        /*001c*/ 	.word	0xfffffffc


//--------------------- .text.reorder             --------------------------
	.section	.text.reorder,"ax",@progbits
	.align	128
        .global         reorder
        .type           reorder,@function
        .size           reorder,(.L_x_91 - reorder)
        .other          reorder,@"STO_CUDA_ENTRY STV_DEFAULT"
reorder:
.text.reorder:
[----:B------:R-:W-:Y:S01]  /*0000*/  LDC R1, c[0x0][0x37c] ;  /* 0x0000df00ff017b82 */ /* 0x000fe20000000800 */
[----:B------:R-:W0:Y:S07]  /*0010*/  S2R R2, SR_TID.X ;  /* 0x0000000000027919 */ /* 0x000e2e0000002100 */
[----:B------:R-:W1:Y:S01]  /*0020*/  S2UR UR5, SR_CgaCtaId ;  /* 0x00000000000579c3 */ /* 0x000e620000008800 */
[----:B------:R-:W-:Y:S01]  /*0030*/  UMOV UR4, 0x400 ;  /* 0x0000040000047882 */ /* 0x000fe20000000000 */
[----:B------:R-:W2:Y:S01]  /*0040*/  LDCU.64 UR8, c[0x0][0x358] ;  /* 0x00006b00ff0877ac */ /* 0x000ea20008000a00 */
[----:B------:R-:W3:Y:S05]  /*0050*/  LDCU UR12, c[0x0][0x3a0] ;  /* 0x00007400ff0c77ac */ /* 0x000eea0008000800 */
[----:B------:R-:W4:Y:S01]  /*0060*/  S2UR UR11, SR_CTAID.X ;  /* 0x00000000000b79c3 */ /* 0x000f220000002500 */
[----:B------:R-:W0:Y:S07]  /*0070*/  LDCU UR7, c[0x0][0x390] ;  /* 0x00007200ff0777ac */ /* 0x000e2e0008000800 */
[----:B------:R-:W2:Y:S01]  /*0080*/  LDC.64 R4, c[0x0][0x380] ;  /* 0x0000e000ff047b82 */ /* 0x000ea20000000a00 */
[----:B-1----:R-:W-:-:S03]  /*0090*/  ULEA UR4, UR5, UR4, 0x18 ;  /* 0x0000000405047291 */ /* 0x002fc6000f8ec0ff */
[----:B------:R-:W-:-:S03]  /*00a0*/  UMOV UR5, 0x1e0 ;  /* 0x000001e000057882 */ /* 0x000fc60000000000 */
[----:B0-----:R-:W-:Y:S01]  /*00b0*/  LEA R3, R2, UR4, 0x2 ;  /* 0x0000000402037c11 */ /* 0x001fe2000f8e10ff */
[----:B----4-:R-:W-:-:S04]  /*00c0*/  USHF.L.U32 UR10, UR11, 0xb, URZ ;  /* 0x0000000b0b0a7899 */ /* 0x010fc800080006ff */
[----:B------:R0:W-:Y:S02]  /*00d0*/  STS [R3], RZ ;  /* 0x000000ff03007388 */ /* 0x0001e40000000800 */
[----:B------:R-:W-:Y:S02]  /*00e0*/  LOP3.LUT R0, R2, UR10, RZ, 0xfc, !PT ;  /* 0x0000000a02007c12 */ /* 0x000fe4000f8efcff */
[----:B------:R0:W-:Y:S03]  /*00f0*/  STS [R3+0x80], RZ ;  /* 0x000080ff03007388 */ /* 0x0001e60000000800 */
[----:B------:R-:W-:Y:S01]  /*0100*/  VIADD R7, R0, 0x100 ;  /* 0x0000010000077836 */ /* 0x000fe20000000000 */
[----:B------:R0:W-:Y:S04]  /*0110*/  STS [R3+0x100], RZ ;  /* 0x000100ff03007388 */ /* 0x0001e80000000800 */
[----:B------:R0:W-:Y:S04]  /*0120*/  STS [R3+0x180], RZ ;  /* 0x000180ff03007388 */ /* 0x0001e80000000800 */
[----:B------:R0:W-:Y:S04]  /*0130*/  STS [R3+0x200], RZ ;  /* 0x000200ff03007388 */ /* 0x0001e80000000800 */
[----:B------:R0:W-:Y:S04]  /*0140*/  STS [R3+0x280], RZ ;  /* 0x000280ff03007388 */ /* 0x0001e80000000800 */
[----:B------:R0:W-:Y:S04]  /*0150*/  STS [R3+0x300], RZ ;  /* 0x000300ff03007388 */ /* 0x0001e80000000800 */
[----:B------:R0:W-:Y:S01]  /*0160*/  STS [R3+0x380], RZ ;  /* 0x000380ff03007388 */ /* 0x0001e20000000800 */
[----:B--23--:R-:W-:Y:S06]  /*0170*/  BAR.SYNC.DEFER_BLOCKING 0x0 ;  /* 0x0000000000007b1d */ /* 0x00cfec0000010000 */
.L_x_32:
[C---:B------:R-:W-:Y:S01]  /*0180*/  VIADD R9, R7.reuse, 0xffffff00 ;  /* 0xffffff0007097836 */ /* 0x040fe20000000000 */
[C---:B------:R-:W-:Y:S01]  /*0190*/  ISETP.GE.U32.AND P1, PT, R7.reuse, UR7, PT ;  /* 0x0000000707007c0c */ /* 0x040fe2000bf26070 */
[----:B------:R-:W-:Y:S01]  /*01a0*/  BSSY.RECONVERGENT B0, `(.L_x_0) ;  /* 0x000000b000007945 */ /* 0x000fe20003800200 */
[----:B------:R-:W-:Y:S02]  /*01b0*/  VIADD R19, R7, 0xffffff20 ;  /* 0xffffff2007137836 */ /* 0x000fe40000000000 */
[----:B------:R-:W-:Y:S02]  /*01c0*/  ISETP.GE.U32.AND P0, PT, R9, UR7, PT ;  /* 0x0000000709007c0c */ /* 0x000fe4000bf06070 */
[----:B-1234-:R-:W-:-:S11]  /*01d0*/  P2R R6, PR, RZ, 0x2 ;  /* 0x00000002ff067803 */ /* 0x01efd60000000000 */
[----:B------:R-:W-:Y:S05]  /*01e0*/  @P0 BRA `(.L_x_1) ;  /* 0x0000000000180947 */ /* 0x000fea0003800000 */
[----:B------:R-:W-:-:S06]  /*01f0*/  IMAD.WIDE.U32 R8, R9, 0x4, R4 ;  /* 0x0000000409087825 */ /* 0x000fcc00078e0004 */
[----:B------:R-:W2:Y:S02]  /*0200*/  LDG.E R8, desc[UR8][R8.64] ;  /* 0x0000000808087981 */ /* 0x000ea4000c1e1900 */
[----:B--2---:R-:W-:-:S05]  /*0210*/  SHF.R.U32.HI R10, RZ, UR12, R8 ;  /* 0x0000000cff0a7c19 */ /* 0x004fca0008011608 */
[----:B------:R-:W-:-:S05]  /*0220*/  IMAD.SHL.U32 R10, R10, 0x4, RZ ;  /* 0x000000040a0a7824 */ /* 0x000fca00078e00ff */
[----:B------:R-:W-:-:S05]  /*0230*/  LOP3.LUT R10, R10, 0x3fc, RZ, 0xc0, !PT ;  /* 0x000003fc0a0a7812 */ /* 0x000fca00078ec0ff */
[----:B------:R1:W-:Y:S02]  /*0240*/  ATOMS.POPC.INC.32 RZ, [R10+UR4] ;  /* 0x000000000aff7f8c */ /* 0x0003e4000d800004 */
.L_x_1:
[----:B------:R-:W-:Y:S05]  /*0250*/  BSYNC.RECONVERGENT B0 ;  /* 0x0000000000007941 */ /* 0x000fea0003800200 */
.L_x_0:
[----:B------:R-:W-:Y:S01]  /*0260*/  ISETP.GE.U32.AND P6, PT, R19, UR7, PT ;  /* 0x0000000713007c0c */ /* 0x000fe2000bfc6070 */
[C---:B------:R-:W-:Y:S01]  /*0270*/  VIADD R21, R7.reuse, 0xffffff40 ;  /* 0xffffff4007157836 */ /* 0x040fe20000000000 */
[----:B------:R-:W-:Y:S01]  /*0280*/  BSSY.RECONVERGENT B0, `(.L_x_2) ;  /* 0x0000014000007945 */ /* 0x000fe20003800200 */
[C---:B------:R-:W-:Y:S02]  /*0290*/  VIADD R23, R7.reuse, 0xffffff60 ;  /* 0xffffff6007177836 */ /* 0x040fe40000000000 */
[----:B------:R-:W-:Y:S01]  /*02a0*/  VIADD R17, R7, 0xffffff80 ;  /* 0xffffff8007117836 */ /* 0x000fe20000000000 */
[----:B------:R-:W-:Y:S01]  /*02b0*/  ISETP.GE.U32.AND P0, PT, R21, UR7, PT ;  /* 0x0000000715007c0c */ /* 0x000fe2000bf06070 */
[----:B------:R-:W-:Y:S01]  /*02c0*/  VIADD R15, R7, 0xffffffa0 ;  /* 0xffffffa0070f7836 */ /* 0x000fe20000000000 */
[----:B------:R-:W-:Y:S01]  /*02d0*/  ISETP.GE.U32.AND P1, PT, R23, UR7, PT ;  /* 0x0000000717007c0c */ /* 0x000fe2000bf26070 */
[----:B------:R-:W-:Y:S01]  /*02e0*/  VIADD R13, R7, 0xffffffc0 ;  /* 0xffffffc0070d7836 */ /* 0x000fe20000000000 */
[----:B------:R-:W-:Y:S01]  /*02f0*/  ISETP.GE.U32.AND P2, PT, R17, UR7, PT ;  /* 0x0000000711007c0c */ /* 0x000fe2000bf46070 */
[----:B------:R-:W-:Y:S01]  /*0300*/  VIADD R11, R7, 0xffffffe0 ;  /* 0xffffffe0070b7836 */ /* 0x000fe20000000000 */
[----:B------:R-:W-:Y:S01]  /*0310*/  ISETP.GE.U32.AND P3, PT, R15, UR7, PT ;  /* 0x000000070f007c0c */ /* 0x000fe2000bf66070 */
[----:B------:R-:W-:Y:S01]  /*0320*/  VIADD R9, R7, 0x20 ;  /* 0x0000002007097836 */ /* 0x000fe20000000000 */
[----:B------:R-:W-:-:S02]  /*0330*/  ISETP.GE.U32.AND P4, PT, R13, UR7, PT ;  /* 0x000000070d007c0c */ /* 0x000fc4000bf86070 */
[----:B------:R-:W-:Y:S01]  /*0340*/  ISETP.GE.U32.AND P5, PT, R11, UR7, PT ;  /* 0x000000070b007c0c */ /* 0x000fe2000bfa6070 */
[----:B------:R-:W-:-:S12]  /*0350*/  @P6 BRA `(.L_x_3) ;  /* 0x0000000000186947 */ /* 0x000fd80003800000 */
[----:B------:R-:W-:-:S06]  /*0360*/  IMAD.WIDE.U32 R18, R19, 0x4, R4 ;  /* 0x0000000413127825 */ /* 0x000fcc00078e0004 */
[----:B------:R-:W2:Y:S02]  /*0370*/  LDG.E R18, desc[UR8][R18.64] ;  /* 0x0000000812127981 */ /* 0x000ea4000c1e1900 */
[----:B--2---:R-:W-:-:S05]  /*0380*/  SHF.R.U32.HI R8, RZ, UR12, R18 ;  /* 0x0000000cff087c19 */ /* 0x004fca0008011612 */
[----:B------:R-:W-:-:S05]  /*0390*/  IMAD.SHL.U32 R8, R8, 0x4, RZ ;  /* 0x0000000408087824 */ /* 0x000fca00078e00ff */
[----:B------:R-:W-:-:S05]  /*03a0*/  LOP3.LUT R8, R8, 0x3fc, RZ, 0xc0, !PT ;  /* 0x000003fc08087812 */ /* 0x000fca00078ec0ff */
[----:B------:R2:W-:Y:S02]  /*03b0*/  ATOMS.POPC.INC.32 RZ, [R8+UR4] ;  /* 0x0000000008ff7f8c */ /* 0x0005e4000d800004 */
.L_x_3:
[----:B------:R-:W-:Y:S05]  /*03c0*/  BSYNC.RECONVERGENT B0 ;  /* 0x0000000000007941 */ /* 0x000fea0003800200 */
.L_x_2:
[----:B------:R-:W-:Y:S04]  /*03d0*/  BSSY.RECONVERGENT B0, `(.L_x_4) ;  /* 0x0000008000007945 */ /* 0x000fe80003800200 */
[----:B------:R-:W-:Y:S05]  /*03e0*/  @P0 BRA `(.L_x_5) ;  /* 0x0000000000180947 */ /* 0x000fea0003800000 */
[----:B------:R-:W-:-:S06]  /*03f0*/  IMAD.WIDE.U32 R18, R21, 0x4, R4 ;  /* 0x0000000415127825 */ /* 0x000fcc00078e0004 */
[----:B------:R-:W2:Y:S02]  /*0400*/  LDG.E R18, desc[UR8][R18.64] ;  /* 0x0000000812127981 */ /* 0x000ea4000c1e1900 */
[----:B--2---:R-:W-:-:S05]  /*0410*/  SHF.R.U32.HI R8, RZ, UR12, R18 ;  /* 0x0000000cff087c19 */ /* 0x004fca0008011612 */
[----:B------:R-:W-:-:S05]  /*0420*/  IMAD.SHL.U32 R8, R8, 0x4, RZ ;  /* 0x0000000408087824 */ /* 0x000fca00078e00ff */
[----:B------:R-:W-:-:S05]  /*0430*/  LOP3.LUT R8, R8, 0x3fc, RZ, 0xc0, !PT ;  /* 0x000003fc08087812 */ /* 0x000fca00078ec0ff */
[----:B------:R3:W-:Y:S02]  /*0440*/  ATOMS.POPC.INC.32 RZ, [R8+UR4] ;  /* 0x0000000008ff7f8c */ /* 0x0007e4000d800004 */
.L_x_5:
[----:B------:R-:W-:Y:S05]  /*0450*/  BSYNC.RECONVERGENT B0 ;  /* 0x0000000000007941 */ /* 0x000fea0003800200 */
.L_x_4:
[----:B------:R-:W-:Y:S04]  /*0460*/  BSSY.RECONVERGENT B0, `(.L_x_6) ;  /* 0x0000008000007945 */ /* 0x000fe80003800200 */
[----:B------:R-:W-:Y:S05]  /*0470*/  @P1 BRA `(.L_x_7) ;  /* 0x0000000000181947 */ /* 0x000fea0003800000 */
[----:B------:R-:W-:-:S06]  /*0480*/  IMAD.WIDE.U32 R18, R23, 0x4, R4 ;  /* 0x0000000417127825 */ /* 0x000fcc00078e0004 */
[----:B------:R-:W2:Y:S02]  /*0490*/  LDG.E R18, desc[UR8][R18.64] ;  /* 0x0000000812127981 */ /* 0x000ea4000c1e1900 */
[----:B--23--:R-:W-:-:S05]  /*04a0*/  SHF.R.U32.HI R8, RZ, UR12, R18 ;  /* 0x0000000cff087c19 */ /* 0x00cfca0008011612 */
[----:B------:R-:W-:-:S05]  /*04b0*/  IMAD.SHL.U32 R8, R8, 0x4, RZ ;  /* 0x0000000408087824 */ /* 0x000fca00078e00ff */
[----:B------:R-:W-:-:S05]  /*04c0*/  LOP3.LUT R8, R8, 0x3fc, RZ, 0xc0, !PT ;  /* 0x000003fc08087812 */ /* 0x000fca00078ec0ff */
[----:B------:R4:W-:Y:S02]  /*04d0*/  ATOMS.POPC.INC.32 RZ, [R8+UR4] ;  /* 0x0000000008ff7f8c */ /* 0x0009e4000d800004 */
.L_x_7:
[----:B------:R-:W-:Y:S05]  /*04e0*/  BSYNC.RECONVERGENT B0 ;  /* 0x0000000000007941 */ /* 0x000fea0003800200 */
.L_x_6:
[----:B------:R-:W-:Y:S04]  /*04f0*/  BSSY.RECONVERGENT B0, `(.L_x_8) ;  /* 0x0000008000007945 */ /* 0x000fe80003800200 */
[----:B------:R-:W-:Y:S05]  /*0500*/  @P2 BRA `(.L_x_9) ;  /* 0x0000000000182947 */ /* 0x000fea0003800000 */
[----:B------:R-:W-:-:S06]  /*0510*/  IMAD.WIDE.U32 R16, R17, 0x4, R4 ;  /* 0x0000000411107825 */ /* 0x000fcc00078e0004 */
[----:B------:R-:W2:Y:S02]  /*0520*/  LDG.E R16, desc[UR8][R16.64] ;  /* 0x0000000810107981 */ /* 0x000ea4000c1e1900 */
[----:B--234-:R-:W-:-:S05]  /*0530*/  SHF.R.U32.HI R8, RZ, UR12, R16 ;  /* 0x0000000cff087c19 */ /* 0x01cfca0008011610 */
[----:B------:R-:W-:-:S05]  /*0540*/  IMAD.SHL.U32 R8, R8, 0x4, RZ ;  /* 0x0000000408087824 */ /* 0x000fca00078e00ff */
[----:B------:R-:W-:-:S05]  /*0550*/  LOP3.LUT R8, R8, 0x3fc, RZ, 0xc0, !PT ;  /* 0x000003fc08087812 */ /* 0x000fca00078ec0ff */
[----:B------:R2:W-:Y:S02]  /*0560*/  ATOMS.POPC.INC.32 RZ, [R8+UR4] ;  /* 0x0000000008ff7f8c */ /* 0x0005e4000d800004 */
.L_x_9:
[----:B------:R-:W-:Y:S05]  /*0570*/  BSYNC.RECONVERGENT B0 ;  /* 0x0000000000007941 */ /* 0x000fea0003800200 */
.L_x_8:
        /* <DEDUP_REMOVED lines=8> */
.L_x_11:
[----:B------:R-:W-:Y:S05]  /*0600*/  BSYNC.RECONVERGENT B0 ;  /* 0x0000000000007941 */ /* 0x000fea0003800200 */
.L_x_10:
        /* <DEDUP_REMOVED lines=8> */
.L_x_13:
[----:B------:R-:W-:Y:S05]  /*0690*/  BSYNC.RECONVERGENT B0 ;  /* 0x0000000000007941 */ /* 0x000fea0003800200 */
.L_x_12:
[----:B------:R-:W-:Y:S04]  /*06a0*/  BSSY.RECONVERGENT B0, `(.L_x_14) ;  /* 0x0000008000007945 */ /* 0x000fe80003800200 */
[----:B------:R-:W-:Y:S05]  /*06b0*/  @P5 BRA `(.L_x_15) ;  /* 0x0000000000185947 */ /* 0x000fea0003800000 */
[----:B-1----:R-:W-:-:S06]  /*06c0*/  IMAD.WIDE.U32 R10, R11, 0x4, R4 ;  /* 0x000000040b0a7825 */ /* 0x002fcc00078e0004 */
[----:B------:R-:W2:Y:S02]  /*06d0*/  LDG.E R10, desc[UR8][R10.64] ;  /* 0x000000080a0a7981 */ /* 0x000ea4000c1e1900 */
[----:B--234-:R-:W-:-:S05]  /*06e0*/  SHF.R.U32.HI R8, RZ, UR12, R10 ;  /* 0x0000000cff087c19 */ /* 0x01cfca000801160a */
[----:B------:R-:W-:-:S05]  /*06f0*/  IMAD.SHL.U32 R8, R8, 0x4, RZ ;  /* 0x0000000408087824 */ /* 0x000fca00078e00ff */
[----:B------:R-:W-:-:S05]  /*0700*/  LOP3.LUT R8, R8, 0x3fc, RZ, 0xc0, !PT ;  /* 0x000003fc08087812 */ /* 0x000fca00078ec0ff */
[----:B------:R1:W-:Y:S02]  /*0710*/  ATOMS.POPC.INC.32 RZ, [R8+UR4] ;  /* 0x0000000008ff7f8c */ /* 0x0003e4000d800004 */
.L_x_15:
[----:B------:R-:W-:Y:S05]  /*0720*/  BSYNC.RECONVERGENT B0 ;  /* 0x0000000000007941 */ /* 0x000fea0003800200 */
.L_x_14:
[----:B------:R-:W-:Y:S01]  /*0730*/  ISETP.NE.AND P6, PT, R6, RZ, PT ;  /* 0x000000ff0600720c */ /* 0x000fe20003fc5270 */
[----:B------:R-:W-:Y:S01]  /*0740*/  VIADD R23, R7, 0x40 ;  /* 0x0000004007177836 */ /* 0x000fe20000000000 */
[----:B------:R-:W-:Y:S01]  /*0750*/  ISETP.GE.U32.AND P2, PT, R9, UR7, PT ;  /* 0x0000000709007c0c */ /* 0x000fe2000bf46070 */
[C---:B------:R-:W-:Y:S01]  /*0760*/  VIADD R19, R7.reuse, 0x60 ;  /* 0x0000006007137836 */ /* 0x040fe20000000000 */
[----:B------:R-:W-:Y:S01]  /*0770*/  BSSY.RECONVERGENT B0, `(.L_x_16) ;  /* 0x0000013000007945 */ /* 0x000fe20003800200 */
[C---:B------:R-:W-:Y:S01]  /*0780*/  VIADD R17, R7.reuse, 0x80 ;  /* 0x0000008007117836 */ /* 0x040fe20000000000 */
[----:B-1234-:R-:W-:Y:S01]  /*0790*/  P2R R8, PR, RZ, 0x4 ;  /* 0x00000004ff087803 */ /* 0x01efe20000000000 */
[----:B------:R-:W-:Y:S01]  /*07a0*/  VIADD R15, R7, 0xa0 ;  /* 0x000000a0070f7836 */ /* 0x000fe20000000000 */
[----:B------:R-:W-:Y:S01]  /*07b0*/  ISETP.GE.U32.AND P0, PT, R23, UR7, PT ;  /* 0x0000000717007c0c */ /* 0x000fe2000bf06070 */
[----:B------:R-:W-:Y:S01]  /*07c0*/  VIADD R13, R7, 0xc0 ;  /* 0x000000c0070d7836 */ /* 0x000fe20000000000 */
[----:B------:R-:W-:Y:S01]  /*07d0*/  ISETP.GE.U32.AND P1, PT, R19, UR7, PT ;  /* 0x0000000713007c0c */ /* 0x000fe2000bf26070 */
[----:B------:R-:W-:Y:S01]  /*07e0*/  VIADD R11, R7, 0xe0 ;  /* 0x000000e0070b7836 */ /* 0x000fe20000000000 */
[----:B------:R-:W-:-:S02]  /*07f0*/  ISETP.GE.U32.AND P2, PT, R17, UR7, PT ;  /* 0x0000000711007c0c */ /* 0x000fc4000bf46070 */
[----:B------:R-:W-:Y:S02]  /*0800*/  ISETP.GE.U32.AND P3, PT, R15, UR7, PT ;  /* 0x000000070f007c0c */ /* 0x000fe4000bf66070 */
[----:B------:R-:W-:Y:S02]  /*0810*/  ISETP.GE.U32.AND P4, PT, R13, UR7, PT ;  /* 0x000000070d007c0c */ /* 0x000fe4000bf86070 */
        /* <DEDUP_REMOVED lines=8> */
.L_x_17:
[----:B------:R-:W-:Y:S05]  /*08a0*/  BSYNC.RECONVERGENT B0 ;  /* 0x0000000000007941 */ /* 0x000fea0003800200 */
.L_x_16:
[----:B------:R-:W-:Y:S01]  /*08b0*/  ISETP.NE.AND P6, PT, R8, RZ, PT ;  /* 0x000000ff0800720c */ /* 0x000fe20003fc5270 */
[----:B------:R-:W-:-:S12]  /*08c0*/  BSSY.RECONVERGENT B0, `(.L_x_18) ;  /* 0x0000008000007945 */ /* 0x000fd80003800200 */
[----:B------:R-:W-:Y:S05]  /*08d0*/  @P6 BRA `(.L_x_19) ;  /* 0x0000000000186947 */ /* 0x000fea0003800000 */
[----:B------:R-:W-:-:S06]  /*08e0*/  IMAD.WIDE.U32 R8, R9, 0x4, R4 ;  /* 0x0000000409087825 */ /* 0x000fcc00078e0004 */
[----:B------:R-:W1:Y:S02]  /*08f0*/  LDG.E R8, desc[UR8][R8.64] ;  /* 0x0000000808087981 */ /* 0x000e64000c1e1900 */
[----:B-1----:R-:W-:-:S05]  /*0900*/  SHF.R.U32.HI R6, RZ, UR12, R8 ;  /* 0x0000000cff067c19 */ /* 0x002fca0008011608 */
[----:B------:R-:W-:-:S05]  /*0910*/  IMAD.SHL.U32 R6, R6, 0x4, RZ ;  /* 0x0000000406067824 */ /* 0x000fca00078e00ff */
[----:B------:R-:W-:-:S05]  /*0920*/  LOP3.LUT R6, R6, 0x3fc, RZ, 0xc0, !PT ;  /* 0x000003fc06067812 */ /* 0x000fca00078ec0ff */
[----:B------:R2:W-:Y:S02]  /*0930*/  ATOMS.POPC.INC.32 RZ, [R6+UR4] ;  /* 0x0000000006ff7f8c */ /* 0x0005e4000d800004 */
.L_x_19:
[----:B------:R-:W-:Y:S05]  /*0940*/  BSYNC.RECONVERGENT B0 ;  /* 0x0000000000007941 */ /* 0x000fea0003800200 */
.L_x_18:
[----:B------:R-:W-:Y:S04]  /*0950*/  BSSY.RECONVERGENT B0, `(.L_x_20) ;  /* 0x0000008000007945 */ /* 0x000fe80003800200 */
[----:B------:R-:W-:Y:S05]  /*0960*/  @P0 BRA `(.L_x_21) ;  /* 0x0000000000180947 */ /* 0x000fea0003800000 */
[----:B------:R-:W-:-:S06]  /*0970*/  IMAD.WIDE.U32 R8, R23, 0x4, R4 ;  /* 0x0000000417087825 */ /* 0x000fcc00078e0004 */
[----:B------:R-:W1:Y:S02]  /*0980*/  LDG.E R8, desc[UR8][R8.64] ;  /* 0x0000000808087981 */ /* 0x000e64000c1e1900 */
[----:B-12---:R-:W-:-:S05]  /*0990*/  SHF.R.U32.HI R6, RZ, UR12, R8 ;  /* 0x0000000cff067c19 */ /* 0x006fca0008011608 */
[----:B------:R-:W-:-:S05]  /*09a0*/  IMAD.SHL.U32 R6, R6, 0x4, RZ ;  /* 0x0000000406067824 */ /* 0x000fca00078e00ff */
[----:B------:R-:W-:-:S05]  /*09b0*/  LOP3.LUT R6, R6, 0x3fc, RZ, 0xc0, !PT ;  /* 0x000003fc06067812 */ /* 0x000fca00078ec0ff */
[----:B------:R3:W-:Y:S02]  /*09c0*/  ATOMS.POPC.INC.32 RZ, [R6+UR4] ;  /* 0x0000000006ff7f8c */ /* 0x0007e4000d800004 */
.L_x_21:
[----:B------:R-:W-:Y:S05]  /*09d0*/  BSYNC.RECONVERGENT B0 ;  /* 0x0000000000007941 */ /* 0x000fea0003800200 */
.L_x_20:
[----:B------:R-:W-:Y:S04]  /*09e0*/  BSSY.RECONVERGENT B0, `(.L_x_22) ;  /* 0x0000008000007945 */ /* 0x000fe80003800200 */
[----:B------:R-:W-:Y:S05]  /*09f0*/  @P1 BRA `(.L_x_23) ;  /* 0x0000000000181947 */ /* 0x000fea0003800000 */
[----:B------:R-:W-:-:S06]  /*0a00*/  IMAD.WIDE.U32 R8, R19, 0x4, R4 ;  /* 0x0000000413087825 */ /* 0x000fcc00078e0004 */
[----:B------:R-:W1:Y:S02]  /*0a10*/  LDG.E R8, desc[UR8][R8.64] ;  /* 0x0000000808087981 */ /* 0x000e64000c1e1900 */
[----:B-123--:R-:W-:-:S05]  /*0a20*/  SHF.R.U32.HI R6, RZ, UR12, R8 ;  /* 0x0000000cff067c19 */ /* 0x00efca0008011608 */
[----:B------:R-:W-:-:S05]  /*0a30*/  IMAD.SHL.U32 R6, R6, 0x4, RZ ;  /* 0x0000000406067824 */ /* 0x000fca00078e00ff */
[----:B------:R-:W-:-:S05]  /*0a40*/  LOP3.LUT R6, R6, 0x3fc, RZ, 0xc0, !PT ;  /* 0x000003fc06067812 */ /* 0x000fca00078ec0ff */
[----:B------:R4:W-:Y:S02]  /*0a50*/  ATOMS.POPC.INC.32 RZ, [R6+UR4] ;  /* 0x0000000006ff7f8c */ /* 0x0009e4000d800004 */
.L_x_23:
[----:B------:R-:W-:Y:S05]  /*0a60*/  BSYNC.RECONVERGENT B0 ;  /* 0x0000000000007941 */ /* 0x000fea0003800200 */
.L_x_22:
[----:B------:R-:W-:Y:S04]  /*0a70*/  BSSY.RECONVERGENT B0, `(.L_x_24) ;  /* 0x0000008000007945 */ /* 0x000fe80003800200 */
[----:B------:R-:W-:Y:S05]  /*0a80*/  @P2 BRA `(.L_x_25) ;  /* 0x0000000000182947 */ /* 0x000fea0003800000 */
[----:B------:R-:W-:-:S06]  /*0a90*/  IMAD.WIDE.U32 R8, R17, 0x4, R4 ;  /* 0x0000000411087825 */ /* 0x000fcc00078e0004 */
[----:B------:R-:W1:Y:S02]  /*0aa0*/  LDG.E R8, desc[UR8][R8.64] ;  /* 0x0000000808087981 */ /* 0x000e64000c1e1900 */
[----:B-1234-:R-:W-:-:S05]  /*0ab0*/  SHF.R.U32.HI R6, RZ, UR12, R8 ;  /* 0x0000000cff067c19 */ /* 0x01efca0008011608 */
[----:B------:R-:W-:-:S05]  /*0ac0*/  IMAD.SHL.U32 R6, R6, 0x4, RZ ;  /* 0x0000000406067824 */ /* 0x000fca00078e00ff */
[----:B------:R-:W-:-:S05]  /*0ad0*/  LOP3.LUT R6, R6, 0x3fc, RZ, 0xc0, !PT ;  /* 0x000003fc06067812 */ /* 0x000fca00078ec0ff */
[----:B------:R1:W-:Y:S02]  /*0ae0*/  ATOMS.POPC.INC.32 RZ, [R6+UR4] ;  /* 0x0000000006ff7f8c */ /* 0x0003e4000d800004 */
.L_x_25:
[----:B------:R-:W-:Y:S05]  /*0af0*/  BSYNC.RECONVERGENT B0 ;  /* 0x0000000000007941 */ /* 0x000fea0003800200 */
.L_x_24:
        /* <DEDUP_REMOVED lines=8> */
.L_x_27:
[----:B------:R-:W-:Y:S05]  /*0b80*/  BSYNC.RECONVERGENT B0 ;  /* 0x0000000000007941 */ /* 0x000fea0003800200 */
.L_x_26:
        /* <DEDUP_REMOVED lines=8> */
.L_x_29:
[----:B------:R-:W-:Y:S05]  /*0c10*/  BSYNC.RECONVERGENT B0 ;  /* 0x0000000000007941 */ /* 0x000fea0003800200 */
.L_x_28:
        /* <DEDUP_REMOVED lines=8> */
.L_x_31:
[----:B------:R-:W-:Y:S05]  /*0ca0*/  BSYNC.RECONVERGENT B0 ;  /* 0x0000000000007941 */ /* 0x000fea0003800200 */
.L_x_30:
[----:B------:R-:W-:Y:S01]  /*0cb0*/  UIADD3 UR6, UPT, UPT, UR5, -0x1e0, URZ ;  /* 0xfffffe2005067890 */ /* 0x000fe2000fffe0ff */
[----:B------:R-:W-:Y:S01]  /*0cc0*/  VIADD R7, R7, 0x200 ;  /* 0x0000020007077836 */ /* 0x000fe20000000000 */
[----:B------:R-:W-:Y:S02]  /*0cd0*/  UIADD3 UR5, UPT, UPT, UR5, 0x200, URZ ;  /* 0x0000020005057890 */ /* 0x000fe4000fffe0ff */
[----:B------:R-:W-:-:S09]  /*0ce0*/  UISETP.GE.U32.AND UP0, UPT, UR6, 0x600, UPT ;  /* 0x000006000600788c */ /* 0x000fd2000bf06070 */
[----:B------:R-:W-:Y:S05]  /*0cf0*/  BRA.U !UP0, `(.L_x_32) ;  /* 0xfffffff508207547 */ /* 0x000fea000b83ffff */
[----:B------:R-:W1:Y:S01]  /*0d00*/  LDS R5, [R3] ;  /* 0x0000000003057984 */ /* 0x000e620000000800 */
[C---:B------:R-:W-:Y:S01]  /*0d10*/  ISETP.NE.AND P0, PT, R2.reuse, RZ, PT ;  /* 0x000000ff0200720c */ /* 0x040fe20003f05270 */
[----:B------:R-:W5:Y:S01]  /*0d20*/  S2UR UR5, SR_CgaCtaId ;  /* 0x00000000000579c3 */ /* 0x000f620000008800 */
[C---:B------:R-:W-:Y:S01]  /*0d30*/  ISETP.GE.U32.AND P1, PT, R2.reuse, 0x2, PT ;  /* 0x000000020200780c */ /* 0x040fe20003f26070 */
[----:B------:R-:W-:Y:S01]  /*0d40*/  UMOV UR4, 0x400 ;  /* 0x0000040000047882 */ /* 0x000fe20000000000 */
[C---:B------:R-:W-:Y:S01]  /*0d50*/  ISETP.GE.U32.AND P2, PT, R2.reuse, 0x4, PT ;  /* 0x000000040200780c */ /* 0x040fe20003f46070 */
[----:B------:R-:W-:Y:S01]  /*0d60*/  UIADD3 UR4, UPT, UPT, UR4, 0x1400, URZ ;  /* 0x0000140004047890 */ /* 0x000fe2000fffe0ff */
[C---:B------:R-:W-:Y:S02]  /*0d70*/  ISETP.GE.U32.AND P3, PT, R2.reuse, 0x8, PT ;  /* 0x000000080200780c */ /* 0x040fe40003f66070 */
[----:B------:R-:W-:Y:S01]  /*0d80*/  ISETP.GE.U32.AND P4, PT, R2, 0x10, PT ;  /* 0x000000100200780c */ /* 0x000fe20003f86070 */
[----:B-----5:R-:W-:-:S03]  /*0d90*/  ULEA UR4, UR5, UR4, 0x18 ;  /* 0x0000000405047291 */ /* 0x020fc6000f8ec0ff */
[----:B------:R-:W-:Y:S01]  /*0da0*/  UMOV UR5, 0x20 ;  /* 0x0000002000057882 */ /* 0x000fe20000000000 */
[----:B-1234-:R-:W1:Y:S02]  /*0db0*/  SHFL.UP PT, R6, R5, 0x1, RZ ;  /* 0x0420000005067989 */ /* 0x01ee6400000e00ff */
[----:B-1----:R-:W-:-:S05]  /*0dc0*/  SEL R6, R6, RZ, P0 ;  /* 0x000000ff06067207 */ /* 0x002fca0000000000 */
[----:B------:R-:W-:-:S05]  /*0dd0*/  IMAD.IADD R6, R5, 0x1, R6 ;  /* 0x0000000105067824 */ /* 0x000fca00078e0206 */
[----:B------:R-:W1:Y:S02]  /*0de0*/  SHFL.UP PT, R7, R6, 0x2, RZ ;  /* 0x0440000006077989 */ /* 0x000e6400000e00ff */
        /* <DEDUP_REMOVED lines=10> */
[----:B------:R-:W-:-:S04]  /*0e90*/  IMAD.IADD R6, R7, 0x1, R6 ;  /* 0x0000000107067824 */ /* 0x000fc800078e0206 */
[----:B------:R-:W-:Y:S02]  /*0ea0*/  IMAD.IADD R8, R6, 0x1, -R5 ;  /* 0x0000000106087824 */ /* 0x000fe400078e0a05 */
[----:B------:R-:W1:Y:S01]  /*0eb0*/  SHFL.IDX PT, R5, R6, 0x1f, 0x1f ;  /* 0x03e01f0006057f89 */ /* 0x000e6200000e0000 */
[----:B------:R-:W-:Y:S01]  /*0ec0*/  NOP ;  /* 0x0000000000007918 */ /* 0x000fe20000000000 */
[----:B------:R-:W-:Y:S01]  /*0ed0*/  NOP ;  /* 0x0000000000007918 */ /* 0x000fe20000000000 */
[----:B------:R-:W-:Y:S01]  /*0ee0*/  NOP ;  /* 0x0000000000007918 */ /* 0x000fe20000000000 */
[----:B------:R-:W-:Y:S01]  /*0ef0*/  NOP ;  /* 0x0000000000007918 */ /* 0x000fe20000000000 */
[----:B------:R-:W-:Y:S01]  /*0f00*/  NOP ;  /* 0x0000000000007918 */ /* 0x000fe20000000000 */
[----:B------:R-:W-:Y:S01]  /*0f10*/  NOP ;  /* 0x0000000000007918 */ /* 0x000fe20000000000 */
[----:B------:R-:W-:Y:S06]  /*0f20*/  BAR.SYNC.DEFER_BLOCKING 0x0 ;  /* 0x0000000000007b1d */ /* 0x000fec0000010000 */
[----:B------:R-:W2:Y:S04]  /*0f30*/  LDS R4, [R3+0x80] ;  /* 0x0000800003047984 */ /* 0x000ea80000000800 */
[----:B------:R1:W-:Y:S02]  /*0f40*/  STS [R3], R8 ;  /* 0x0000000803007388 */ /* 0x0003e40000000800 */
[----:B-1----:R-:W-:-:S02]  /*0f50*/  LOP3.LUT R8, R5, 0xffff, RZ, 0xc0, !PT ;  /* 0x0000ffff05087812 */ /* 0x002fc400078ec0ff */
[----:B--2---:R-:W1:Y:S02]  /*0f60*/  SHFL.UP PT, R9, R4, 0x1, RZ ;  /* 0x0420000004097989 */ /* 0x004e6400000e00ff */
        /* <DEDUP_REMOVED lines=14> */
[----:B------:R-:W-:Y:S01]  /*1050*/  IADD3 R8, PT, PT, R7, R8, -R4 ;  /* 0x0000000807087210 */ /* 0x000fe20007ffe804 */
[----:B------:R-:W-:Y:S01]  /*1060*/  NOP ;  /* 0x0000000000007918 */ /* 0x000fe20000000000 */
[----:B------:R-:W-:Y:S01]  /*1070*/  NOP ;  /* 0x0000000000007918 */ /* 0x000fe20000000000 */
[----:B------:R-:W-:Y:S01]  /*1080*/  NOP ;  /* 0x0000000000007918 */ /* 0x000fe20000000000 */
[----:B------:R-:W-:Y:S01]  /*1090*/  NOP ;  /* 0x0000000000007918 */ /* 0x000fe20000000000 */
[----:B------:R-:W-:Y:S01]  /*10a0*/  NOP ;  /* 0x0000000000007918 */ /* 0x000fe20000000000 */
[----:B------:R-:W-:Y:S01]  /*10b0*/  NOP ;  /* 0x0000000000007918 */ /* 0x000fe20000000000 */
[----:B------:R-:W-:Y:S06]  /*10c0*/  BAR.SYNC.DEFER_BLOCKING 0x0 ;  /* 0x0000000000007b1d */ /* 0x000fec0000010000 */
[----:B------:R-:W1:Y:S04]  /*10d0*/  LDS R6, [R3+0x100] ;  /* 0x0001000003067984 */ /* 0x000e680000000800 */
[----:B------:R-:W-:Y:S04]  /*10e0*/  STS [R3+0x80], R8 ;  /* 0x0000800803007388 */ /* 0x000fe80000000800 */
[----:B-1----:R-:W1:Y:S02]  /*10f0*/  SHFL.UP PT, R9, R6, 0x1, RZ ;  /* 0x0420000006097989 */ /* 0x002e6400000e00ff */
[----:B-1----:R-:W-:-:S05]  /*1100*/  SEL R9, R9, RZ, P0 ;  /* 0x000000ff09097207 */ /* 0x002fca0000000000 */
[----:B------:R-:W-:-:S05]  /*1110*/  IMAD.IADD R9, R6, 0x1, R9 ;  /* 0x0000000106097824 */ /* 0x000fca00078e0209 */
[----:B------:R-:W1:Y:S02]  /*1120*/  SHFL.UP PT, R8, R9, 0x2, RZ ;  /* 0x0440000009087989 */ /* 0x000e6400000e00ff */
[----:B-1----:R-:W-:-:S05]  /*1130*/  SEL R8, R8, RZ, P1 ;  /* 0x000000ff08087207 */ /* 0x002fca0000800000 */
[----:B------:R-:W-:-:S05]  /*1140*/  IMAD.IADD R8, R9, 0x1, R8 ;  /* 0x0000000109087824 */ /* 0x000fca00078e0208 */
[----:B------:R-:W-:Y:S01]  /*1150*/  SHFL.UP PT, R10, R8, 0x4, RZ ;  /* 0x04800000080a7989 */ /* 0x000fe200000e00ff */
        /* <DEDUP_REMOVED lines=8> */
[----:B-1----:R-:W1:Y:S02]  /*11e0*/  SHFL.UP PT, R11, R4, 0x1, RZ ;  /* 0x04200000040b7989 */ /* 0x002e6400000e00ff */
[----:B-1----:R-:W-:-:S05]  /*11f0*/  SEL R11, R11, RZ, P0 ;  /* 0x000000ff0b0b7207 */ /* 0x002fca0000000000 */
[----:B------:R-:W-:Y:S01]  /*1200*/  IMAD.IADD R12, R4, 0x1, R11 ;  /* 0x00000001040c7824 */ /* 0x000fe200078e020b */
[----:B------:R-:W-:-:S04]  /*1210*/  SEL R11, R10, RZ, P2 ;  /* 0x000000ff0a0b7207 */ /* 0x000fc80001000000 */
[----:B------:R-:W1:Y:S01]  /*1220*/  SHFL.UP PT, R13, R12, 0x2, RZ ;  /* 0x044000000c0d7989 */ /* 0x000e6200000e00ff */
[----:B------:R-:W-:-:S03]  /*1230*/  IMAD.IADD R11, R8, 0x1, R11 ;  /* 0x00000001080b7824 */ /* 0x000fc600078e020b */
[----:B------:R-:W2:Y:S04]  /*1240*/  SHFL.IDX PT, R8, R7, 0x1f, 0x1f ;  /* 0x03e01f0007087f89 */ /* 0x000ea800000e0000 */
[----:B------:R-:W3:Y:S01]  /*1250*/  SHFL.UP PT, R10, R11, 0x8, RZ ;  /* 0x050000000b0a7989 */ /* 0x000ee200000e00ff */
[----:B-1----:R-:W-:Y:S01]  /*1260*/  SEL R13, R13, RZ, P1 ;  /* 0x000000ff0d0d7207 */ /* 0x002fe20000800000 */
[----:B--2---:R-:W-:-:S04]  /*1270*/  IMAD.IADD R8, R5, 0x1, R8 ;  /* 0x0000000105087824 */ /* 0x004fc800078e0208 */
[----:B------:R-:W-:Y:S01]  /*1280*/  IMAD.IADD R13, R12, 0x1, R13 ;  /* 0x000000010c0d7824 */ /* 0x000fe200078e020d */
[----:B---3--:R-:W-:Y:S02]  /*1290*/  SEL R10, R10, RZ, P3 ;  /* 0x000000ff0a0a7207 */ /* 0x008fe40001800000 */
[----:B------:R-:W-:Y:S02]  /*12a0*/  LOP3.LUT R5, R8, 0xffff, RZ, 0xc0, !PT ;  /* 0x0000ffff08057812 */ /* 0x000fe400078ec0ff */
[----:B------:R-:W1:Y:S01]  /*12b0*/  SHFL.UP PT, R14, R13, 0x4, RZ ;  /* 0x048000000d0e7989 */ /* 0x000e6200000e00ff */
[----:B------:R-:W-:-:S05]  /*12c0*/  IMAD.IADD R10, R11, 0x1, R10 ;  /* 0x000000010b0a7824 */ /* 0x000fca00078e020a */
[----:B------:R-:W2:Y:S01]  /*12d0*/  SHFL.UP PT, R9, R10, 0x10, RZ ;  /* 0x060000000a097989 */ /* 0x000ea200000e00ff */
[----:B-1----:R-:W-:-:S05]  /*12e0*/  SEL R14, R14, RZ, P2 ;  /* 0x000000ff0e0e7207 */ /* 0x002fca0001000000 */
[----:B------:R-:W-:Y:S01]  /*12f0*/  IMAD.IADD R14, R13, 0x1, R14 ;  /* 0x000000010d0e7824 */ /* 0x000fe200078e020e */
[----:B--2---:R-:W-:-:S04]  /*1300*/  SEL R9, R9, RZ, P4 ;  /* 0x000000ff09097207 */ /* 0x004fc80002000000 */
[----:B------:R-:W1:Y:S01]  /*1310*/  SHFL.UP PT, R12, R14, 0x8, RZ ;  /* 0x050000000e0c7989 */ /* 0x000e6200000e00ff */
[----:B------:R-:W-:-:S05]  /*1320*/  IMAD.IADD R9, R10, 0x1, R9 ;  /* 0x000000010a097824 */ /* 0x000fca00078e0209 */
[----:B------:R-:W-:Y:S02]  /*1330*/  IADD3 R6, PT, PT, R9, R5, -R6 ;  /* 0x0000000509067210 */ /* 0x000fe40007ffe806 */
[----:B------:R-:W2:Y:S04]  /*1340*/  SHFL.IDX PT, R9, R9, 0x1f, 0x1f ;  /* 0x03e01f0009097f89 */ /* 0x000ea800000e0000 */
[----:B------:R2:W-:Y:S01]  /*1350*/  STS [R3+0x100], R6 ;  /* 0x0001000603007388 */ /* 0x0005e20000000800 */
[----:B-1----:R-:W-:-:S05]  /*1360*/  SEL R5, R12, RZ, P3 ;  /* 0x000000ff0c057207 */ /* 0x002fca0001800000 */
[----:B------:R-:W-:Y:S02]  /*1370*/  IMAD.IADD R14, R14, 0x1, R5 ;  /* 0x000000010e0e7824 */ /* 0x000fe400078e0205 */
[----:B--2---:R-:W-:-:S03]  /*1380*/  IMAD.IADD R6, R8, 0x1, R9 ;  /* 0x0000000108067824 */ /* 0x004fc600078e0209 */
[----:B------:R-:W1:Y:S02]  /*1390*/  SHFL.UP PT, R7, R14, 0x10, RZ ;  /* 0x060000000e077989 */ /* 0x000e6400000e00ff */
[----:B------:R-:W-:Y:S02]  /*13a0*/  LOP3.LUT R8, R6, 0xffff, RZ, 0xc0, !PT ;  /* 0x0000ffff06087812 */ /* 0x000fe400078ec0ff */
[----:B-1----:R-:W-:-:S05]  /*13b0*/  SEL R7, R7, RZ, P4 ;  /* 0x000000ff07077207 */ /* 0x002fca0002000000 */
[----:B------:R-:W-:-:S05]  /*13c0*/  IMAD.IADD R7, R14, 0x1, R7 ;  /* 0x000000010e077824 */ /* 0x000fca00078e0207 */
[----:B------:R-:W-:Y:S02]  /*13d0*/  IADD3 R8, PT, PT, R7, R8, -R4 ;  /* 0x0000000807087210 */ /* 0x000fe40007ffe804 */
[----:B------:R-:W1:Y:S02]  /*13e0*/  SHFL.IDX PT, R7, R7, 0x1f, 0x1f ;  /* 0x03e01f0007077f89 */ /* 0x000e6400000e0000 */
[----:B-1----:R-:W-:Y:S01]  /*13f0*/  IMAD.IADD R6, R6, 0x1, R7 ;  /* 0x0000000106067824 */ /* 0x002fe200078e0207 */
        /* <DEDUP_REMOVED lines=15> */
[----:B------:R-:W1:Y:S02]  /*14f0*/  SHFL.UP PT, R8, R9, 0x4, RZ ;  /* 0x0480000009087989 */ /* 0x000e6400000e00ff */
[----:B-1----:R-:W-:-:S05]  /*1500*/  SEL R8, R8, RZ, P2 ;  /* 0x000000ff08087207 */ /* 0x002fca0001000000 */
[----:B------:R-:W-:Y:S01]  /*1510*/  IMAD.IADD R8, R9, 0x1, R8 ;  /* 0x0000000109087824 */ /* 0x000fe200078e0208 */
        /* <DEDUP_REMOVED lines=10> */
[----:B------:R-:W-:Y:S02]  /*15c0*/  IMAD.IADD R12, R4, 0x1, R11 ;  /* 0x00000001040c7824 */ /* 0x000fe400078e020b */
[----:B------:R-:W1:Y:S04]  /*15d0*/  SHFL.UP PT, R11, R8, 0x8, RZ ;  /* 0x05000000080b7989 */ /* 0x000e6800000e00ff */
[----:B------:R-:W2:Y:S01]  /*15e0*/  SHFL.UP PT, R13, R12, 0x2, RZ ;  /* 0x044000000c0d7989 */ /* 0x000ea200000e00ff */
[----:B-1----:R-:W-:Y:S02]  /*15f0*/  SEL R11, R11, RZ, P3 ;  /* 0x000000ff0b0b7207 */ /* 0x002fe40001800000 */
[----:B--2---:R-:W-:-:S03]  /*1600*/  SEL R13, R13, RZ, P1 ;  /* 0x000000ff0d0d7207 */ /* 0x004fc60000800000 */
[----:B------:R-:W-:Y:S02]  /*1610*/  IMAD.IADD R11, R8, 0x1, R11 ;  /* 0x00000001080b7824 */ /* 0x000fe400078e020b */
[----:B------:R-:W-:-:S03]  /*1620*/  IMAD.IADD R13, R12, 0x1, R13 ;  /* 0x000000010c0d7824 */ /* 0x000fc600078e020d */
[----:B------:R-:W1:Y:S04]  /*1630*/  SHFL.UP PT, R9, R11, 0x10, RZ ;  /* 0x060000000b097989 */ /* 0x000e6800000e00ff */
[----:B------:R-:W2:Y:S01]  /*1640*/  SHFL.UP PT, R10, R13, 0x4, RZ ;  /* 0x048000000d0a7989 */ /* 0x000ea200000e00ff */
[----:B-1----:R-:W-:Y:S02]  /*1650*/  SEL R8, R9, RZ, P4 ;  /* 0x000000ff09087207 */ /* 0x002fe40002000000 */
[----:B--2---:R-:W-:-:S03]  /*1660*/  SEL R10, R10, RZ, P2 ;  /* 0x000000ff0a0a7207 */ /* 0x004fc60001000000 */
[----:B------:R-:W-:Y:S02]  /*1670*/  IMAD.IADD R8, R11, 0x1, R8 ;  /* 0x000000010b087824 */ /* 0x000fe400078e0208 */
[----:B------:R-:W-:-:S03]  /*1680*/  IMAD.IADD R12, R13, 0x1, R10 ;  /* 0x000000010d0c7824 */ /* 0x000fc600078e020a */
[----:B------:R-:W-:Y:S04]  /*1690*/  SHFL.IDX PT, R9, R8, 0x1f, 0x1f ;  /* 0x03e01f0008097f89 */ /* 0x000fe800000e0000 */
[----:B------:R-:W1:Y:S02]  /*16a0*/  SHFL.UP PT, R10, R12, 0x8, RZ ;  /* 0x050000000c0a7989 */ /* 0x000e6400000e00ff */
[----:B-1----:R-:W-:Y:S02]  /*16b0*/  SEL R13, R10, RZ, P3 ;  /* 0x000000ff0a0d7207 */ /* 0x002fe40001800000 */
[----:B------:R-:W-:-:S03]  /*16c0*/  LOP3.LUT R10, R6, 0xffff, RZ, 0xc0, !PT ;  /* 0x0000ffff060a7812 */ /* 0x000fc600078ec0ff */
[----:B------:R-:W-:Y:S01]  /*16d0*/  IMAD.IADD R13, R12, 0x1, R13 ;  /* 0x000000010c0d7824 */ /* 0x000fe200078e020d */
[----:B------:R-:W-:Y:S01]  /*16e0*/  IADD3 R10, PT, PT, R8, R10, -R5 ;  /* 0x0000000a080a7210 */ /* 0x000fe20007ffe805 */
[----:B------:R-:W-:-:S03]  /*16f0*/  IMAD.IADD R5, R6, 0x1, R9 ;  /* 0x0000000106057824 */ /* 0x000fc600078e0209 */
[----:B------:R-:W1:Y:S02]  /*1700*/  SHFL.UP PT, R11, R13, 0x10, RZ ;  /* 0x060000000d0b7989 */ /* 0x000e6400000e00ff */
[----:B------:R-:W-:Y:S02]  /*1710*/  LOP3.LUT R9, R5, 0xffff, RZ, 0xc0, !PT ;  /* 0x0000ffff05097812 */ /* 0x000fe400078ec0ff */
[----:B------:R-:W-:Y:S01]  /*1720*/  STS [R3+0x200], R10 ;  /* 0x0002000a03007388 */ /* 0x000fe20000000800 */
        /* <DEDUP_REMOVED lines=27> */
[----:B-1----:R-:W-:-:S02]  /*18e0*/  SEL R11, R10, RZ, P0 ;  /* 0x000000ff0a0b7207 */ /* 0x002fc40000000000 */
[----:B------:R-:W1:Y:S03]  /*18f0*/  SHFL.UP PT, R10, R8, 0x4, RZ ;  /* 0x04800000080a7989 */ /* 0x000e6600000e00ff */
[----:B------:R-:W-:-:S05]  /*1900*/  IMAD.IADD R12, R4, 0x1, R11 ;  /* 0x00000001040c7824 */ /* 0x000fca00078e020b */
[----:B------:R-:W2:Y:S01]  /*1910*/  SHFL.UP PT, R13, R12, 0x2, RZ ;  /* 0x044000000c0d7989 */ /* 0x000ea200000e00ff */
[----:B-1----:R-:W-:-:S05]  /*1920*/  SEL R11, R10, RZ, P2 ;  /* 0x000000ff0a0b7207 */ /* 0x002fca0001000000 */
[----:B------:R-:W-:Y:S01]  /*1930*/  IMAD.IADD R11, R8, 0x1, R11 ;  /* 0x00000001080b7824 */ /* 0x000fe200078e020b */
[----:B--2---:R-:W-:-:S04]  /*1940*/  SEL R13, R13, RZ, P1 ;  /* 0x000000ff0d0d7207 */ /* 0x004fc80000800000 */
        /* <DEDUP_REMOVED lines=9> */
[----:B-1----:R-:W-:-:S03]  /*19e0*/  SEL R9, R8, RZ, P4 ;  /* 0x000000ff08097207 */ /* 0x002fc60002000000 */
[----:B------:R1:W3:Y:S02]  /*19f0*/  SHFL.IDX PT, R8, R7, 0x1f, 0x1f ;  /* 0x03e01f0007087f89 */ /* 0x0002e400000e0000 */
[----:B------:R-:W-:Y:S02]  /*1a00*/  IMAD.IADD R9, R10, 0x1, R9 ;  /* 0x000000010a097824 */ /* 0x000fe400078e0209 */
[----:B------:R-:W-:Y:S01]  /*1a10*/  IMAD.MOV.U32 R10, RZ, RZ, R0 ;  /* 0x000000ffff0a7224 */ /* 0x000fe200078e0000 */
[----:B--2---:R-:W-:Y:S02]  /*1a20*/  SEL R15, R12, RZ, P3 ;  /* 0x000000ff0c0f7207 */ /* 0x004fe40001800000 */
[----:B------:R-:W2:Y:S01]  /*1a30*/  SHFL.IDX PT, R11, R9, 0x1f, 0x1f ;  /* 0x03e01f00090b7f89 */ /* 0x000ea200000e0000 */
[----:B-1----:R-:W-:Y:S02]  /*1a40*/  IMAD.MOV.U32 R7, RZ, RZ, 0x1 ;  /* 0x00000001ff077424 */ /* 0x002fe400078e00ff */
[----:B------:R-:W-:-:S05]  /*1a50*/  IMAD.IADD R15, R14, 0x1, R15 ;  /* 0x000000010e0f7824 */ /* 0x000fca00078e020f */
[----:B------:R-:W1:Y:S01]  /*1a60*/  SHFL.UP PT, R12, R15, 0x10, RZ ;  /* 0x060000000f0c7989 */ /* 0x000e6200000e00ff */
[----:B---3--:R-:W-:-:S05]  /*1a70*/  IMAD.IADD R8, R5, 0x1, R8 ;  /* 0x0000000105087824 */ /* 0x008fca00078e0208 */
[C---:B------:R-:W-:Y:S01]  /*1a80*/  LOP3.LUT R5, R8.reuse, 0xffff, RZ, 0xc0, !PT ;  /* 0x0000ffff08057812 */ /* 0x040fe200078ec0ff */
[----:B--2---:R-:W-:-:S03]  /*1a90*/  IMAD.IADD R11, R8, 0x1, R11 ;  /* 0x00000001080b7824 */ /* 0x004fc600078e020b */
[----:B------:R-:W-:Y:S02]  /*1aa0*/  IADD3 R6, PT, PT, R9, R5, -R6 ;  /* 0x0000000509067210 */ /* 0x000fe40007ffe806 */
[----:B------:R-:W2:Y:S01]  /*1ab0*/  LDC R9, c[0x0][0x390] ;  /* 0x0000e400ff097b82 */ /* 0x000ea20000000800 */
[----:B------:R-:W-:Y:S02]  /*1ac0*/  LEA R8, R2, UR4, 0x2 ;  /* 0x0000000402087c11 */ /* 0x000fe4000f8e10ff */
[----:B------:R3:W-:Y:S01]  /*1ad0*/  STS [R3+0x300], R6 ;  /* 0x0003000603007388 */ /* 0x0007e20000000800 */
[----:B------:R-:W-:Y:S02]  /*1ae0*/  LOP3.LUT R11, R11, 0xffff, RZ, 0xc0, !PT ;  /* 0x0000ffff0b0b7812 */ /* 0x000fe400078ec0ff */
[----:B-1----:R-:W-:-:S05]  /*1af0*/  SEL R12, R12, RZ, P4 ;  /* 0x000000ff0c0c7207 */ /* 0x002fca0002000000 */
[----:B------:R-:W-:Y:S01]  /*1b00*/  IMAD.IADD R5, R15, 0x1, R12 ;  /* 0x000000010f057824 */ /* 0x000fe200078e020c */
[----:B---3--:R-:W-:-:S04]  /*1b10*/  SHF.L.U32 R6, R7, R2, RZ ;  /* 0x0000000207067219 */ /* 0x008fc800000006ff */
[----:B------:R-:W-:Y:S01]  /*1b20*/  IADD3 R4, PT, PT, R5, R11, -R4 ;  /* 0x0000000b05047210 */ /* 0x000fe20007ffe804 */
[----:B------:R-:W-:Y:S01]  /*1b30*/  IMAD.MOV.U32 R11, RZ, RZ, -0x1 ;  /* 0xffffffffff0b7424 */ /* 0x000fe200078e00ff */
[----:B------:R-:W-:-:S04]  /*1b40*/  PRMT R5, R2, 0x7610, R5 ;  /* 0x0000761002057816 */ /* 0x000fc80000000005 */
[----:B------:R-:W-:Y:S01]  /*1b50*/  SHF.L.U32 R7, R11, R2, RZ ;  /* 0x000000020b077219 */ /* 0x000fe200000006ff */
[----:B------:R-:W-:Y:S01]  /*1b60*/  NOP ;  /* 0x0000000000007918 */ /* 0x000fe20000000000 */
[----:B------:R-:W-:Y:S01]  /*1b70*/  NOP ;  /* 0x0000000000007918 */ /* 0x000fe20000000000 */
[----:B------:R-:W-:Y:S01]  /*1b80*/  NOP ;  /* 0x0000000000007918 */ /* 0x000fe20000000000 */
[----:B------:R-:W-:Y:S01]  /*1b90*/  NOP ;  /* 0x0000000000007918 */ /* 0x000fe20000000000 */
[----:B------:R-:W-:Y:S01]  /*1ba0*/  NOP ;  /* 0x0000000000007918 */ /* 0x000fe20000000000 */
[----:B------:R-:W-:Y:S01]  /*1bb0*/  NOP ;  /* 0x0000000000007918 */ /* 0x000fe20000000000 */
[----:B------:R-:W-:Y:S06]  /*1bc0*/  BAR.SYNC.DEFER_BLOCKING 0x0 ;  /* 0x0000000000007b1d */ /* 0x000fec0000010000 */
[----:B------:R1:W-:Y:S02]  /*1bd0*/  STS [R3+0x380], R4 ;  /* 0x0003800403007388 */ /* 0x0003e40000000800 */
[----:B------:R-:W-:Y:S06]  /*1be0*/  BAR.SYNC.DEFER_BLOCKING 0x0 ;  /* 0x0000000000007b1d */ /* 0x000fec0000010000 */
.L_x_41:
[----:B--2---:R-:W-:-:S13]  /*1bf0*/  ISETP.GE.U32.AND P0, PT, R10, R9, PT ;  /* 0x000000090a00720c */ /* 0x004fda0003f06070 */
[----:B0-----:R-:W2:Y:S01]  /*1c00*/  @!P0 LDC.64 R14, c[0x0][0x380] ;  /* 0x0000e000ff0e8b82 */ /* 0x001ea20000000a00 */
[----:B------:R-:W-:-:S07]  /*1c10*/  VIADD R16, R10, 0x20 ;  /* 0x000000200a107836 */ /* 0x000fce0000000000 */
[----:B------:R-:W3:Y:S01]  /*1c20*/  @!P0 LDC R11, c[0x0][0x3a0] ;  /* 0x0000e800ff0b8b82 */ /* 0x000ee20000000800 */
[----:B--2---:R-:W-:-:S06]  /*1c30*/  @!P0 IMAD.WIDE.U32 R14, R10, 0x4, R14 ;  /* 0x000000040a0e8825 */ /* 0x004fcc00078e000e */
[----:B------:R-:W3:Y:S01]  /*1c40*/  @!P0 LDG.E R14, desc[UR8][R14.64] ;  /* 0x000000080e0e8981 */ /* 0x000ee2000c1e1900 */
[C---:B------:R-:W-:Y:S01]  /*1c50*/  ISETP.GE.U32.AND P1, PT, R16.reuse, R9, PT ;  /* 0x000000091000720c */ /* 0x040fe20003f26070 */
[----:B------:R-:W-:Y:S02]  /*1c60*/  BSSY.RECONVERGENT B0, `(.L_x_33) ;  /* 0x0000011000007945 */ /* 0x000fe40003800200 */
[----:B------:R2:W-:Y:S04]  /*1c70*/  STS [R8], RZ ;  /* 0x000000ff08007388 */ /* 0x0005e80000000800 */
[----:B------:R2:W-:Y:S04]  /*1c80*/  STS [R8+0x80], RZ ;  /* 0x000080ff08007388 */ /* 0x0005e80000000800 */
[----:B------:R2:W-:Y:S02]  /*1c90*/  STS [R8+0x100], RZ ;  /* 0x000100ff08007388 */ /* 0x0005e40000000800 */
[----:B----4-:R-:W4:Y:S02]  /*1ca0*/  @!P1 LDC.64 R12, c[0x0][0x380] ;  /* 0x0000e000ff0c9b82 */ /* 0x010f240000000a00 */
[----:B------:R2:W-:Y:S04]  /*1cb0*/  STS [R8+0x180], RZ ;  /* 0x000180ff08007388 */ /* 0x0005e80000000800 */
[----:B------:R2:W-:Y:S04]  /*1cc0*/  STS [R8+0x200], RZ ;  /* 0x000200ff08007388 */ /* 0x0005e80000000800 */
[----:B------:R2:W-:Y:S04]  /*1cd0*/  STS [R8+0x280], RZ ;  /* 0x000280ff08007388 */ /* 0x0005e80000000800 */
[----:B------:R2:W-:Y:S04]  /*1ce0*/  STS [R8+0x300], RZ ;  /* 0x000300ff08007388 */ /* 0x0005e80000000800 */
[----:B------:R2:W-:Y:S01]  /*1cf0*/  STS [R8+0x380], RZ ;  /* 0x000380ff08007388 */ /* 0x0005e20000000800 */
[----:B----4-:R-:W-:Y:S01]  /*1d00*/  @!P1 IMAD.WIDE.U32 R12, R16, 0x4, R12 ;  /* 0x00000004100c9825 */ /* 0x010fe200078e000c */
[----:B------:R-:W-:Y:S01]  /*1d10*/  BAR.SYNC.DEFER_BLOCKING 0x0 ;  /* 0x0000000000007b1d */ /* 0x000fe20000010000 */
[----:B---3--:R-:W-:-:S04]  /*1d20*/  @!P0 SHF.R.U32.HI R11, RZ, R11, R14 ;  /* 0x0000000bff0b8219 */ /* 0x008fc8000001160e */
[----:B-1----:R-:W-:-:S04]  /*1d30*/  @!P0 LOP3.LUT R4, R11, 0xff, RZ, 0xc0, !PT ;  /* 0x000000ff0b048812 */ /* 0x002fc800078ec0ff */
[----:B------:R-:W-:Y:S01]  /*1d40*/  LEA R17, R4, UR4, 0x2 ;  /* 0x0000000404117c11 */ /* 0x000fe2000f8e10ff */
[----:B--2---:R-:W-:Y:S06]  /*1d50*/  @P0 BRA `(.L_x_34) ;  /* 0x0000000000040947 */ /* 0x004fec0003800000 */
[----:B------:R1:W-:Y:S02]  /*1d60*/  ATOMS.OR RZ, [R17], R6 ;  /* 0x0000000611ff738c */ /* 0x0003e40003000000 */
.L_x_34:
[----:B------:R-:W-:Y:S05]  /*1d70*/  BSYNC.RECONVERGENT B0 ;  /* 0x0000000000007941 */ /* 0x000fea0003800200 */
.L_x_33:
[----:B------:R-:W-:Y:S08]  /*1d80*/  BAR.SYNC.DEFER_BLOCKING 0x0 ;  /* 0x0000000000007b1d */ /* 0x000ff00000010000 */
[----:B------:R-:W2:Y:S01]  /*1d90*/  @!P1 LDC R15, c[0x0][0x3a0] ;  /* 0x0000e800ff0f9b82 */ /* 0x000ea20000000800 */
[----:B------:R-:W2:Y:S01]  /*1da0*/  @!P1 LDG.E R12, desc[UR8][R12.64] ;  /* 0x000000080c0c9981 */ /* 0x000ea2000c1e1900 */
[----:B------:R-:W-:Y:S01]  /*1db0*/  BSSY.RECONVERGENT B0, `(.L_x_35) ;  /* 0x0000016000007945 */ /* 0x000fe20003800200 */
[----:B--2---:R-:W-:-:S03]  /*1dc0*/  @!P1 SHF.R.U32.HI R15, RZ, R15, R12 ;  /* 0x0000000fff0f9219 */ /* 0x004fc6000001160c */
[----:B------:R-:W-:Y:S05]  /*1dd0*/  @P0 BRA `(.L_x_36) ;  /* 0x00000000004c0947 */ /* 0x000fea0003800000 */
[----:B------:R-:W2:Y:S01]  /*1de0*/  LDS R16, [R17] ;  /* 0x0000000011107984 */ /* 0x000ea20000000800 */
[----:B------:R-:W3:Y:S01]  /*1df0*/  S2UR UR7, SR_CgaCtaId ;  /* 0x00000000000779c3 */ /* 0x000ee20000008800 */
[----:B------:R-:W-:Y:S02]  /*1e00*/  UMOV UR6, 0x400 ;  /* 0x0000040000067882 */ /* 0x000fe40000000000 */
[----:B---3--:R-:W-:Y:S02]  /*1e10*/  ULEA UR12, UR7, UR6, 0x18 ;  /* 0x00000006070c7291 */ /* 0x008fe4000f8ec0ff */
[----:B------:R-:W-:-:S04]  /*1e20*/  UIADD3 UR6, UPT, UPT, UR6, 0x400, URZ ;  /* 0x0000040006067890 */ /* 0x000fc8000fffe0ff */
[----:B------:R-:W-:Y:S01]  /*1e30*/  LEA R19, R4, UR12, 0x2 ;  /* 0x0000000c04137c11 */ /* 0x000fe2000f8e10ff */
[----:B------:R-:W-:-:S04]  /*1e40*/  ULEA UR6, UR7, UR6, 0x18 ;  /* 0x0000000607067291 */ /* 0x000fc8000f8ec0ff */
[----:B------:R-:W3:Y:S01]  /*1e50*/  LDS R18, [R19] ;  /* 0x0000000013127984 */ /* 0x000ee20000000800 */
[----:B--2---:R-:W2:Y:S01]  /*1e60*/  BREV R13, R16 ;  /* 0x00000010000d7301 */ /* 0x004ea20000000000 */
[----:B------:R-:W-:-:S07]  /*1e70*/  LOP3.LUT R11, R16, R7, RZ, 0x30, !PT ;  /* 0x00000007100b7212 */ /* 0x000fce00078e30ff */
[----:B------:R-:W-:Y:S08]  /*1e80*/  POPC R11, R11 ;  /* 0x0000000b000b7309 */ /* 0x000ff00000000000 */
[----:B--2---:R-:W2:Y:S02]  /*1e90*/  FLO.U32.SH R13, R13 ;  /* 0x0000000d000d7300 */ /* 0x004ea400000e0400 */
[----:B--2---:R-:W-:Y:S01]  /*1ea0*/  ISETP.NE.AND P0, PT, R13, R2, PT ;  /* 0x000000020d00720c */ /* 0x004fe20003f05270 */
[----:B---3--:R-:W-:-:S05]  /*1eb0*/  IMAD.IADD R12, R11, 0x1, R18 ;  /* 0x000000010b0c7824 */ /* 0x008fca00078e0212 */
[----:B------:R-:W-:-:S07]  /*1ec0*/  LEA R12, R12, UR6, 0x1 ;  /* 0x000000060c0c7c11 */ /* 0x000fce000f8e08ff */
[----:B------:R-:W2:Y:S01]  /*1ed0*/  @!P0 POPC R14, R16 ;  /* 0x00000010000e8309 */ /* 0x000ea20000000000 */
[----:B------:R3:W-:Y:S01]  /*1ee0*/  STS.U16 [R12], R5 ;  /* 0x000000050c007388 */ /* 0x0007e20000000400 */
[----:B--2---:R-:W-:-:S05]  /*1ef0*/  @!P0 IMAD.IADD R14, R18, 0x1, R14 ;  /* 0x00000001120e8824 */ /* 0x004fca00078e020e */
[----:B------:R3:W-:Y:S02]  /*1f00*/  @!P0 STS [R19], R14 ;  /* 0x0000000e13008388 */ /* 0x0007e40000000800 */
.L_x_36:
[----:B------:R-:W-:Y:S05]  /*1f10*/  BSYNC.RECONVERGENT B0 ;  /* 0x0000000000007941 */ /* 0x000fea0003800200 */
.L_x_35:
[----:B------:R-:W-:Y:S01]  /*1f20*/  @!P1 LOP3.LUT R4, R15, 0xff, RZ, 0xc0, !PT ;  /* 0x000000ff0f049812 */ /* 0x000fe200078ec0ff */
[----:B------:R2:W-:Y:S01]  /*1f30*/  STS [R8], RZ ;  /* 0x000000ff08007388 */ /* 0x0005e20000000800 */
[----:B------:R-:W-:Y:S02]  /*1f40*/  BSSY.RECONVERGENT B0, `(.L_x_37) ;  /* 0x000000c000007945 */ /* 0x000fe40003800200 */
[----:B------:R-:W-:Y:S01]  /*1f50*/  LEA R13, R4, UR4, 0x2 ;  /* 0x00000004040d7c11 */ /* 0x000fe2000f8e10ff */
[----:B------:R2:W-:Y:S04]  /*1f60*/  STS [R8+0x80], RZ ;  /* 0x000080ff08007388 */ /* 0x0005e80000000800 */
[----:B------:R2:W-:Y:S04]  /*1f70*/  STS [R8+0x100], RZ ;  /* 0x000100ff08007388 */ /* 0x0005e80000000800 */
[----:B------:R2:W-:Y:S04]  /*1f80*/  STS [R8+0x180], RZ ;  /* 0x000180ff08007388 */ /* 0x0005e80000000800 */
[----:B------:R2:W-:Y:S04]  /*1f90*/  STS [R8+0x200], RZ ;  /* 0x000200ff08007388 */ /* 0x0005e80000000800 */
[----:B------:R2:W-:Y:S04]  /*1fa0*/  STS [R8+0x280], RZ ;  /* 0x000280ff08007388 */ /* 0x0005e80000000800 */
[----:B------:R2:W-:Y:S04]  /*1fb0*/  STS [R8+0x300], RZ ;  /* 0x000300ff08007388 */ /* 0x0005e80000000800 */
[----:B------:R2:W-:Y:S01]  /*1fc0*/  STS [R8+0x380], RZ ;  /* 0x000380ff08007388 */ /* 0x0005e20000000800 */
[----:B------:R-:W-:Y:S06]  /*1fd0*/  BAR.SYNC.DEFER_BLOCKING 0x0 ;  /* 0x0000000000007b1d */ /* 0x000fec0000010000 */
[----:B------:R-:W-:Y:S05]  /*1fe0*/  @P1 BRA `(.L_x_38) ;  /* 0x0000000000041947 */ /* 0x000fea0003800000 */
[----:B------:R4:W-:Y:S02]  /*1ff0*/  ATOMS.OR RZ, [R13], R6 ;  /* 0x000000060dff738c */ /* 0x0009e40003000000 */
.L_x_38:
[----:B------:R-:W-:Y:S05]  /*2000*/  BSYNC.RECONVERGENT B0 ;  /* 0x0000000000007941 */ /* 0x000fea0003800200 */
.L_x_37:
[----:B------:R-:W-:Y:S06]  /*2010*/  BAR.SYNC.DEFER_BLOCKING 0x0 ;  /* 0x0000000000007b1d */ /* 0x000fec0000010000 */
[----:B------:R-:W-:Y:S04]  /*2020*/  BSSY.RECONVERGENT B0, `(.L_x_39) ;  /* 0x0000016000007945 */ /* 0x000fe80003800200 */
[----:B------:R-:W-:Y:S05]  /*2030*/  @P1 BRA `(.L_x_40) ;  /* 0x0000000000501947 */ /* 0x000fea0003800000 */
[----:B------:R-:W5:Y:S01]  /*2040*/  LDS R16, [R13] ;  /* 0x000000000d107984 */ /* 0x000f620000000800 */
[----:B------:R-:W0:Y:S01]  /*2050*/  S2UR UR7, SR_CgaCtaId ;  /* 0x00000000000779c3 */ /* 0x000e220000008800 */
[----:B------:R-:W-:Y:S01]  /*2060*/  UMOV UR6, 0x400 ;  /* 0x0000040000067882 */ /* 0x000fe20000000000 */
[----:B---3--:R-:W-:Y:S01]  /*2070*/  VIADD R12, R5, 0x20 ;  /* 0x00000020050c7836 */ /* 0x008fe20000000000 */
[----:B0-----:R-:W-:Y:S02]  /*2080*/  ULEA UR12, UR7, UR6, 0x18 ;  /* 0x00000006070c7291 */ /* 0x001fe4000f8ec0ff */
[----:B------:R-:W-:-:S04]  /*2090*/  UIADD3 UR6, UPT, UPT, UR6, 0x400, URZ ;  /* 0x0000040006067890 */ /* 0x000fc8000fffe0ff */
[----:B------:R-:W-:Y:S01]  /*20a0*/  LEA R18, R4, UR12, 0x2 ;  /* 0x0000000c04127c11 */ /* 0x000fe2000f8e10ff */
[----:B------:R-:W-:-:S04]  /*20b0*/  ULEA UR6, UR7, UR6, 0x18 ;  /* 0x0000000607067291 */ /* 0x000fc8000f8ec0ff */
[----:B------:R-:W4:Y:S01]  /*20c0*/  LDS R20, [R18] ;  /* 0x0000000012147984 */ /* 0x000f220000000800 */
[----:B-----5:R-:W0:Y:S08]  /*20d0*/  BREV R14, R16 ;  /* 0x00000010000e7301 */ /* 0x020e300000000000 */
[----:B0-----:R-:W0:Y:S02]  /*20e0*/  FLO.U32.SH R11, R14 ;  /* 0x0000000e000b7300 */ /* 0x001e2400000e0400 */
[----:B0-----:R-:W-:-:S02]  /*20f0*/  ISETP.NE.AND P0, PT, R11, R2, PT ;  /* 0x000000020b00720c */ /* 0x001fc40003f05270 */
[----:B------:R-:W-:-:S06]  /*2100*/  LOP3.LUT R11, R16, R7, RZ, 0x30, !PT ;  /* 0x00000007100b7212 */ /* 0x000fcc00078e30ff */
[----:B------:R-:W4:Y:S08]  /*2110*/  POPC R11, R11 ;  /* 0x0000000b000b7309 */ /* 0x000f300000000000 */
[----:B------:R-:W0:Y:S01]  /*2120*/  @!P0 POPC R15, R16 ;  /* 0x00000010000f8309 */ /* 0x000e220000000000 */
[----:B----4-:R-:W-:-:S05]  /*2130*/  IMAD.IADD R13, R11, 0x1, R20 ;  /* 0x000000010b0d7824 */ /* 0x010fca00078e0214 */
[----:B------:R-:W-:Y:S01]  /*2140*/  LEA R13, R13, UR6, 0x1 ;  /* 0x000000060d0d7c11 */ /* 0x000fe2000f8e08ff */
[----:B0-----:R-:W-:-:S04]  /*2150*/  @!P0 IMAD.IADD R15, R20, 0x1, R15 ;  /* 0x00000001140f8824 */ /* 0x001fc800078e020f */
[----:B------:R0:W-:Y:S04]  /*2160*/  STS.U16 [R13], R12 ;  /* 0x0000000c0d007388 */ /* 0x0001e80000000400 */
[----:B------:R0:W-:Y:S02]  /*2170*/  @!P0 STS [R18], R15 ;  /* 0x0000000f12008388 */ /* 0x0001e40000000800 */
.L_x_40:
[----:B------:R-:W-:Y:S05]  /*2180*/  BSYNC.RECONVERGENT B0 ;  /* 0x0000000000007941 */ /* 0x000fea0003800200 */
.L_x_39:
[----:B------:R-:W-:Y:S01]  /*2190*/  UIADD3 UR6, UPT, UPT, UR5, -0x20, URZ ;  /* 0xffffffe005067890 */ /* 0x000fe2000fffe0ff */
[----:B---3--:R-:W-:Y:S01]  /*21a0*/  VIADD R5, R5, 0x40 ;  /* 0x0000004005057836 */ /* 0x008fe20000000000 */
[----:B------:R-:W-:Y:S01]  /*21b0*/  UIADD3 UR5, UPT, UPT, UR5, 0x40, URZ ;  /* 0x0000004005057890 */ /* 0x000fe2000fffe0ff */
[----:B------:R-:W-:Y:S01]  /*21c0*/  VIADD R10, R10, 0x40 ;  /* 0x000000400a0a7836 */ /* 0x000fe20000000000 */
[----:B------:R-:W-:-:S09]  /*21d0*/  UISETP.GE.U32.AND UP0, UPT, UR6, 0x7c0, UPT ;  /* 0x000007c00600788c */ /* 0x000fd2000bf06070 */
[----:B------:R-:W-:Y:S05]  /*21e0*/  BRA.U !UP0, `(.L_x_41) ;  /* 0xfffffff908807547 */ /* 0x000fea000b83ffff */
[----:B------:R-:W-:Y:S01]  /*21f0*/  VIADD R9, R9, 0x7ff ;  /* 0x000007ff09097836 */ /* 0x000fe20000000000 */
[----:B------:R-:W3:Y:S04]  /*2200*/  LDC.64 R4, c[0x0][0x398] ;  /* 0x0000e600ff047b82 */ /* 0x000ee80000000a00 */
[----:B------:R-:W-:-:S05]  /*2210*/  SHF.R.U32.HI R9, RZ, 0xb, R9 ;  /* 0x0000000bff097819 */ /* 0x000fca0000011609 */
[C---:B------:R-:W-:Y:S01]  /*2220*/  IMAD R10, R9.reuse, R2, UR11 ;  /* 0x0000000b090a7e24 */ /* 0x040fe2000f8e0202 */
[----:B------:R-:W5:Y:S01]  /*2230*/  S2UR UR6, SR_CgaCtaId ;  /* 0x00000000000679c3 */ /* 0x000f620000008800 */
[----:B------:R-:W-:Y:S01]  /*2240*/  UMOV UR5, 0x400 ;  /* 0x0000040000057882 */ /* 0x000fe20000000000 */
[----:B------:R-:W1:Y:S01]  /*2250*/  LDCU UR11, c[0x0][0x390] ;  /* 0x00007200ff0b77ac */ /* 0x000e620008000800 */
[C-C-:B0-----:R-:W-:Y:S02]  /*2260*/  IMAD R12, R9.reuse, 0x80, R10.reuse ;  /* 0x00000080090c7824 */ /* 0x141fe400078e020a */
[C---:B------:R-:W-:Y:S02]  /*2270*/  IMAD R20, R9.reuse, 0x40, R10 ;  /* 0x0000004009147824 */ /* 0x040fe400078e020a */
[C---:B------:R-:W-:Y:S02]  /*2280*/  IMAD R16, R9.reuse, 0x40, R12 ;  /* 0x0000004009107824 */ /* 0x040fe400078e020c */
[----:B------:R-:W-:-:S02]  /*2290*/  IMAD R25, R9, 0x20, R20 ;  /* 0x0000002009197824 */ /* 0x000fc400078e0214 */
[C---:B------:R-:W-:Y:S02]  /*22a0*/  IMAD R11, R9.reuse, 0x20, R10 ;  /* 0x00000020090b7824 */ /* 0x040fe400078e020a */
[C---:B------:R-:W-:Y:S02]  /*22b0*/  IMAD R15, R9.reuse, 0x20, R12 ;  /* 0x00000020090f7824 */ /* 0x040fe400078e020c */
[----:B------:R-:W-:Y:S02]  /*22c0*/  IMAD R19, R9, 0x20, R16 ;  /* 0x0000002009137824 */ /* 0x000fe400078e0210 */
[----:B---3--:R-:W-:-:S04]  /*22d0*/  IMAD.WIDE.U32 R22, R10, 0x4, R4 ;  /* 0x000000040a167825 */ /* 0x008fc800078e0004 */
[--C-:B------:R-:W-:Y:S02]  /*22e0*/  IMAD.WIDE.U32 R20, R20, 0x4, R4.reuse ;  /* 0x0000000414147825 */ /* 0x100fe400078e0004 */
[----:B------:R-:W3:Y:S02]  /*22f0*/  LDG.E R22, desc[UR8][R22.64] ;  /* 0x0000000816167981 */ /* 0x000ee4000c1e1900 */
[--C-:B------:R-:W-:Y:S02]  /*2300*/  IMAD.WIDE.U32 R24, R25, 0x4, R4.reuse ;  /* 0x0000000419187825 */ /* 0x100fe400078e0004 */
[----:B------:R-:W2:Y:S02]  /*2310*/  LDG.E R20, desc[UR8][R20.64] ;  /* 0x0000000814147981 */ /* 0x000ea4000c1e1900 */
[--C-:B------:R-:W-:Y:S02]  /*2320*/  IMAD.WIDE.U32 R10, R11, 0x4, R4.reuse ;  /* 0x000000040b0a7825 */ /* 0x100fe400078e0004 */
[----:B------:R-:W2:Y:S02]  /*2330*/  LDG.E R24, desc[UR8][R24.64] ;  /* 0x0000000818187981 */ /* 0x000ea4000c1e1900 */
[----:B----4-:R-:W-:-:S02]  /*2340*/  IMAD.WIDE.U32 R12, R12, 0x4, R4 ;  /* 0x000000040c0c7825 */ /* 0x010fc400078e0004 */
[----:B------:R-:W4:Y:S02]  /*2350*/  LDG.E R10, desc[UR8][R10.64] ;  /* 0x000000080a0a7981 */ /* 0x000f24000c1e1900 */
[--C-:B------:R-:W-:Y:S02]  /*2360*/  IMAD.WIDE.U32 R14, R15, 0x4, R4.reuse ;  /* 0x000000040f0e7825 */ /* 0x100fe400078e0004 */
[----:B------:R-:W4:Y:S02]  /*2370*/  LDG.E R12, desc[UR8][R12.64] ;  /* 0x000000080c0c7981 */ /* 0x000f24000c1e1900 */
[--C-:B-1----:R-:W-:Y:S02]  /*2380*/  IMAD.WIDE.U32 R16, R16, 0x4, R4.reuse ;  /* 0x0000000410107825 */ /* 0x102fe400078e0004 */
[----:B------:R-:W4:Y:S02]  /*2390*/  LDG.E R14, desc[UR8][R14.64] ;  /* 0x000000080e0e7981 */ /* 0x000f24000c1e1900 */
[----:B------:R-:W-:-:S02]  /*23a0*/  IMAD.WIDE.U32 R18, R19, 0x4, R4 ;  /* 0x0000000413127825 */ /* 0x000fc400078e0004 */
[----:B------:R-:W4:Y:S01]  /*23b0*/  LDG.E R16, desc[UR8][R16.64] ;  /* 0x0000000810107981 */ /* 0x000f22000c1e1900 */
[----:B------:R-:W0:Y:S03]  /*23c0*/  LDC.64 R4, c[0x0][0x388] ;  /* 0x0000e200ff047b82 */ /* 0x000e260000000a00 */
[----:B------:R-:W4:Y:S01]  /*23d0*/  LDG.E R18, desc[UR8][R18.64] ;  /* 0x0000000812127981 */ /* 0x000f22000c1e1900 */
[----:B------:R-:W-:-:S04]  /*23e0*/  UIADD3 UR5, UPT, UPT, UR5, 0x400, URZ ;  /* 0x0000040005057890 */ /* 0x000fc8000fffe0ff */
[----:B-----5:R-:W-:-:S06]  /*23f0*/  ULEA UR5, UR6, UR5, 0x18 ;  /* 0x0000000506057291 */ /* 0x020fcc000f8ec0ff */
[----:B------:R-:W-:Y:S01]  /*2400*/  LEA R9, R2, UR5, 0x1 ;  /* 0x0000000502097c11 */ /* 0x000fe2000f8e08ff */
[----:B------:R-:W-:-:S04]  /*2410*/  UMOV UR5, 0x20 ;  /* 0x0000002000057882 */ /* 0x000fc80000000000 */
[----:B------:R-:W-:Y:S01]  /*2420*/  VIADD R9, R9, 0x40 ;  /* 0x0000004009097836 */ /* 0x000fe20000000000 */
[----:B---3--:R1:W-:Y:S04]  /*2430*/  STS [R3], R22 ;  /* 0x0000001603007388 */ /* 0x0083e80000000800 */
[----:B--2---:R1:W-:Y:S04]  /*2440*/  STS [R3+0x100], R20 ;  /* 0x0001001403007388 */ /* 0x0043e80000000800 */
[----:B------:R1:W-:Y:S04]  /*2450*/  STS [R3+0x180], R24 ;  /* 0x0001801803007388 */ /* 0x0003e80000000800 */
[----:B----4-:R1:W-:Y:S04]  /*2460*/  STS [R3+0x80], R10 ;  /* 0x0000800a03007388 */ /* 0x0103e80000000800 */
[----:B------:R1:W-:Y:S04]  /*2470*/  STS [R3+0x200], R12 ;  /* 0x0002000c03007388 */ /* 0x0003e80000000800 */
[----:B------:R1:W-:Y:S04]  /*2480*/  STS [R3+0x280], R14 ;  /* 0x0002800e03007388 */ /* 0x0003e80000000800 */
[----:B------:R1:W-:Y:S04]  /*2490*/  STS [R3+0x300], R16 ;  /* 0x0003001003007388 */ /* 0x0003e80000000800 */
[----:B------:R1:W-:Y:S01]  /*24a0*/  STS [R3+0x380], R18 ;  /* 0x0003801203007388 */ /* 0x0003e20000000800 */
[----:B0-----:R-:W-:Y:S06]  /*24b0*/  BAR.SYNC.DEFER_BLOCKING 0x0 ;  /* 0x0000000000007b1d */ /* 0x001fec0000010000 */
.L_x_50:
[----:B------:R-:W-:-:S13]  /*24c0*/  ISETP.GE.U32.AND P0, PT, R0, UR11, PT ;  /* 0x0000000b00007c0c */ /* 0x000fda000bf06070 */
[----:B0-----:R-:W0:Y:S01]  /*24d0*/  @!P0 LDS.U16 R11, [R9+-0x40] ;  /* 0xffffc000090b8984 */ /* 0x001e220000000400 */
[----:B-1----:R-:W1:Y:S08]  /*24e0*/  @!P0 LDC.64 R12, c[0x0][0x380] ;  /* 0x0000e000ff0c8b82 */ /* 0x002e700000000a00 */
[----:B------:R-:W2:Y:S01]  /*24f0*/  @!P0 LDC R16, c[0x0][0x3a0] ;  /* 0x0000e800ff108b82 */ /* 0x000ea20000000800 */
[----:B0-----:R-:W-:-:S04]  /*2500*/  @!P0 VIADD R11, R11, UR10 ;  /* 0x0000000a0b0b8c36 */ /* 0x001fc80008000000 */
[----:B-1----:R-:W-:-:S05]  /*2510*/  @!P0 IMAD.WIDE.U32 R12, R11, 0x4, R12 ;  /* 0x000000040b0c8825 */ /* 0x002fca00078e000c */
[----:B------:R-:W2:Y:S01]  /*2520*/  @!P0 LDG.E R3, desc[UR8][R12.64] ;  /* 0x000000080c038981 */ /* 0x000ea2000c1e1900 */
[----:B------:R-:W-:Y:S01]  /*2530*/  VIADD R14, R0, 0x20 ;  /* 0x00000020000e7836 */ /* 0x000fe20000000000 */
[----:B------:R-:W-:Y:S02]  /*2540*/  BSSY.RECONVERGENT B0, `(.L_x_42) ;  /* 0x0000010000007945 */ /* 0x000fe40003800200 */
[----:B------:R0:W-:Y:S02]  /*2550*/  STS [R8], RZ ;  /* 0x000000ff08007388 */ /* 0x0001e40000000800 */
[----:B------:R-:W-:Y:S02]  /*2560*/  ISETP.GE.U32.AND P1, PT, R14, UR11, PT ;  /* 0x0000000b0e007c0c */ /* 0x000fe4000bf26070 */
[----:B------:R0:W-:Y:S04]  /*2570*/  STS [R8+0x80], RZ ;  /* 0x000080ff08007388 */ /* 0x0001e80000000800 */
[----:B------:R0:W-:Y:S04]  /*2580*/  STS [R8+0x100], RZ ;  /* 0x000100ff08007388 */ /* 0x0001e80000000800 */
[----:B------:R0:W-:Y:S04]  /*2590*/  STS [R8+0x180], RZ ;  /* 0x000180ff08007388 */ /* 0x0001e80000000800 */
[----:B------:R0:W-:Y:S04]  /*25a0*/  STS [R8+0x200], RZ ;  /* 0x000200ff08007388 */ /* 0x0001e80000000800 */
[----:B------:R0:W-:Y:S04]  /*25b0*/  STS [R8+0x280], RZ ;  /* 0x000280ff08007388 */ /* 0x0001e80000000800 */
[----:B------:R0:W-:Y:S04]  /*25c0*/  STS [R8+0x300], RZ ;  /* 0x000300ff08007388 */ /* 0x0001e80000000800 */
[----:B------:R0:W-:Y:S01]  /*25d0*/  STS [R8+0x380], RZ ;  /* 0x000380ff08007388 */ /* 0x0001e20000000800 */
[----:B------:R-:W-:Y:S01]  /*25e0*/  BAR.SYNC.DEFER_BLOCKING 0x0 ;  /* 0x0000000000007b1d */ /* 0x000fe20000010000 */
[----:B--2---:R-:W-:-:S04]  /*25f0*/  @!P0 SHF.R.U32.HI R11, RZ, R16, R3 ;  /* 0x00000010ff0b8219 */ /* 0x004fc80000011603 */
[----:B------:R-:W-:-:S04]  /*2600*/  @!P0 LOP3.LUT R10, R11, 0xff, RZ, 0xc0, !PT ;  /* 0x000000ff0b0a8812 */ /* 0x000fc800078ec0ff */
[----:B------:R-:W-:Y:S01]  /*2610*/  LEA R13, R10, UR4, 0x2 ;  /* 0x000000040a0d7c11 */ /* 0x000fe2000f8e10ff */
[----:B0-----:R-:W-:Y:S06]  /*2620*/  @P0 BRA `(.L_x_43) ;  /* 0x0000000000040947 */ /* 0x001fec0003800000 */
[----:B------:R0:W-:Y:S02]  /*2630*/  ATOMS.OR RZ, [R13], R6 ;  /* 0x000000060dff738c */ /* 0x0001e40003000000 */
.L_x_43:
[----:B------:R-:W-:Y:S05]  /*2640*/  BSYNC.RECONVERGENT B0 ;  /* 0x0000000000007941 */ /* 0x000fea0003800200 */
.L_x_42:
[----:B------:R-:W-:Y:S06]  /*2650*/  BAR.SYNC.DEFER_BLOCKING 0x0 ;  /* 0x0000000000007b1d */ /* 0x000fec0000010000 */
[----:B------:R-:W-:Y:S04]  /*2660*/  BSSY.RECONVERGENT B0, `(.L_x_44) ;  /* 0x0000013000007945 */ /* 0x000fe80003800200 */
[----:B------:R-:W-:Y:S05]  /*2670*/  @P0 BRA `(.L_x_45) ;  /* 0x0000000000440947 */ /* 0x000fea0003800000 */
[----:B------:R-:W1:Y:S01]  /*2680*/  LDS R16, [R13] ;  /* 0x000000000d107984 */ /* 0x000e620000000800 */
[----:B------:R-:W2:Y:S01]  /*2690*/  S2UR UR7, SR_CgaCtaId ;  /* 0x00000000000779c3 */ /* 0x000ea20000008800 */
[----:B------:R-:W-:Y:S02]  /*26a0*/  UMOV UR6, 0x400 ;  /* 0x0000040000067882 */ /* 0x000fe40000000000 */
[----:B--2---:R-:W-:-:S06]  /*26b0*/  ULEA UR6, UR7, UR6, 0x18 ;  /* 0x0000000607067291 */ /* 0x004fcc000f8ec0ff */
[----:B------:R-:W-:-:S05]  /*26c0*/  LEA R18, R10, UR6, 0x2 ;  /* 0x000000060a127c11 */ /* 0x000fca000f8e10ff */
[----:B------:R-:W0:Y:S01]  /*26d0*/  LDS R15, [R18] ;  /* 0x00000000120f7984 */ /* 0x000e220000000800 */
[----:B-1----:R-:W1:Y:S08]  /*26e0*/  BREV R14, R16 ;  /* 0x00000010000e7301 */ /* 0x002e700000000000 */
[----:B-1----:R-:W1:Y:S02]  /*26f0*/  FLO.U32.SH R11, R14 ;  /* 0x0000000e000b7300 */ /* 0x002e6400000e0400 */
[----:B-1----:R-:W-:-:S02]  /*2700*/  ISETP.NE.AND P0, PT, R11, R2, PT ;  /* 0x000000020b00720c */ /* 0x002fc40003f05270 */
[----:B------:R-:W-:-:S06]  /*2710*/  LOP3.LUT R11, R16, R7, RZ, 0x30, !PT ;  /* 0x00000007100b7212 */ /* 0x000fcc00078e30ff */
[----:B------:R-:W0:Y:S08]  /*2720*/  POPC R11, R11 ;  /* 0x0000000b000b7309 */ /* 0x000e300000000000 */
[----:B------:R-:W1:Y:S01]  /*2730*/  @!P0 POPC R12, R16 ;  /* 0x00000010000c8309 */ /* 0x000e620000000000 */
[----:B0-----:R-:W-:Y:S02]  /*2740*/  IMAD.IADD R13, R11, 0x1, R15 ;  /* 0x000000010b0d7824 */ /* 0x001fe400078e020f */
[----:B-1----:R-:W-:-:S02]  /*2750*/  @!P0 IMAD.IADD R15, R15, 0x1, R12 ;  /* 0x000000010f0f8824 */ /* 0x002fc400078e020c */
[----:B------:R-:W-:-:S03]  /*2760*/  IMAD.WIDE.U32 R12, R13, 0x4, R4 ;  /* 0x000000040d0c7825 */ /* 0x000fc600078e0004 */
[----:B------:R1:W-:Y:S04]  /*2770*/  @!P0 STS [R18], R15 ;  /* 0x0000000f12008388 */ /* 0x0003e80000000800 */
[----:B------:R1:W-:Y:S02]  /*2780*/  STG.E desc[UR8][R12.64], R3 ;  /* 0x000000030c007986 */ /* 0x0003e4000c101908 */
.L_x_45:
[----:B------:R-:W-:Y:S05]  /*2790*/  BSYNC.RECONVERGENT B0 ;  /* 0x0000000000007941 */ /* 0x000fea0003800200 */
.L_x_44:
[----:B------:R-:W2:Y:S01]  /*27a0*/  @!P1 LDS.U16 R11, [R9] ;  /* 0x00000000090b9984 */ /* 0x000ea20000000400 */
[----:B01----:R-:W0:Y:S08]  /*27b0*/  @!P1 LDC.64 R12, c[0x0][0x380] ;  /* 0x0000e000ff0c9b82 */ /* 0x003e300000000a00 */
[----:B------:R-:W1:Y:S01]  /*27c0*/  @!P1 LDC R14, c[0x0][0x3a0] ;  /* 0x0000e800ff0e9b82 */ /* 0x000e620000000800 */
[----:B--2---:R-:W-:-:S04]  /*27d0*/  @!P1 VIADD R11, R11, UR10 ;  /* 0x0000000a0b0b9c36 */ /* 0x004fc80008000000 */
[----:B0-----:R-:W-:-:S05]  /*27e0*/  @!P1 IMAD.WIDE.U32 R12, R11, 0x4, R12 ;  /* 0x000000040b0c9825 */ /* 0x001fca00078e000c */
[----:B------:R-:W1:Y:S01]  /*27f0*/  @!P1 LDG.E R3, desc[UR8][R12.64] ;  /* 0x000000080c039981 */ /* 0x000e62000c1e1900 */
[----:B------:R-:W-:Y:S03]  /*2800*/  BSSY.RECONVERGENT B0, `(.L_x_46) ;  /* 0x000000f000007945 */ /* 0x000fe60003800200 */
[----:B------:R0:W-:Y:S04]  /*2810*/  STS [R8], RZ ;  /* 0x000000ff08007388 */ /* 0x0001e80000000800 */
        /* <DEDUP_REMOVED lines=8> */
[----:B-1----:R-:W-:-:S04]  /*28a0*/  @!P1 SHF.R.U32.HI R11, RZ, R14, R3 ;  /* 0x0000000eff0b9219 */ /* 0x002fc80000011603 */
[----:B------:R-:W-:-:S04]  /*28b0*/  @!P1 LOP3.LUT R10, R11, 0xff, RZ, 0xc0, !PT ;  /* 0x000000ff0b0a9812 */ /* 0x000fc800078ec0ff */
[----:B------:R-:W-:Y:S01]  /*28c0*/  LEA R13, R10, UR4, 0x2 ;  /* 0x000000040a0d7c11 */ /* 0x000fe2000f8e10ff */
[----:B0-----:R-:W-:Y:S06]  /*28d0*/  @P1 BRA `(.L_x_47) ;  /* 0x0000000000041947 */ /* 0x001fec0003800000 */
[----:B------:R0:W-:Y:S02]  /*28e0*/  ATOMS.OR RZ, [R13], R6 ;  /* 0x000000060dff738c */ /* 0x0001e40003000000 */
.L_x_47:
[----:B------:R-:W-:Y:S05]  /*28f0*/  BSYNC.RECONVERGENT B0 ;  /* 0x0000000000007941 */ /* 0x000fea0003800200 */
.L_x_46:
        /* <DEDUP_REMOVED lines=20> */
.L_x_49:
[----:B------:R-:W-:Y:S05]  /*2a40*/  BSYNC.RECONVERGENT B0 ;  /* 0x0000000000007941 */ /* 0x000fea0003800200 */
.L_x_48:
[----:B------:R-:W-:Y:S01]  /*2a50*/  UIADD3 UR6, UPT, UPT, UR5, -0x20, URZ ;  /* 0xffffffe005067890 */ /* 0x000fe2000fffe0ff */
[----:B------:R-:W-:Y:S01]  /*2a60*/  VIADD R9, R9, 0x80 ;  /* 0x0000008009097836 */ /* 0x000fe20000000000 */
[----:B------:R-:W-:Y:S01]  /*2a70*/  UIADD3 UR5, UPT, UPT, UR5, 0x40, URZ ;  /* 0x0000004005057890 */ /* 0x000fe2000fffe0ff */
[----:B------:R-:W-:Y:S01]  /*2a80*/  VIADD R0, R0, 0x40 ;  /* 0x0000004000007836 */ /* 0x000fe20000000000 */
[----:B------:R-:W-:-:S09]  /*2a90*/  UISETP.GE.U32.AND UP0, UPT, UR6, 0x7c0, UPT ;  /* 0x000007c00600788c */ /* 0x000fd2000bf06070 */
[----:B------:R-:W-:Y:S05]  /*2aa0*/  BRA.U !UP0, `(.L_x_50) ;  /* 0xfffffff908847547 */ /* 0x000fea000b83ffff */
[----:B------:R-:W-:Y:S05]  /*2ab0*/  EXIT ;  /* 0x000000000000794d */ /* 0x000fea0003800000 */
.L_x_51:
[----:B------:R-:W-:-:S00]  /*2ac0*/  BRA `(.L_x_51) ;  /* 0xfffffffc00fc7947 */ /* 0x000fc0000383ffff */
[----:B------:R-:W-:-:S00]  /*2ad0*/  NOP ;  /* 0x0000000000007918 */ /* 0x000fc00000000000 */
        /* <DEDUP_REMOVED lines=10> */
.L_x_91:


//--------------------- .text.prefixSumExclusiveInplace --------------------------
	.section	.text.prefixSumExclusiveInplace,"ax",@progbits
	.align	128
        .global         prefixSumExclusiveInplace
        .type           prefixSumExclusiveInplace,@function
        .size           prefixSumExclusiveInplace,(.L_x_92 - prefixSumExclusiveInplace)
        .other          prefixSumExclusiveInplace,@"STO_CUDA_ENTRY STV_DEFAULT"
prefixSumExclusiveInplace:
.text.prefixSumExclusiveInplace:
[----:B------:R-:W-:Y:S01]  /*0000*/  LDC R1, c[0x0][0x37c] ;  /* 0x0000df00ff017b82 */ /* 0x000fe20000000800 */
[----:B------:R-:W0:Y:S07]  /*0010*/  S2R R3, SR_CTAID.X ;  /* 0x0000000000037919 */ /* 0x000e2e0000002500 */
[----:B------:R-:W1:Y:S01]  /*0020*/  S2UR UR5, SR_CgaCtaId ;  /* 0x00000000000579c3 */ /* 0x000e620000008800 */
[----:B------:R-:W-:Y:S01]  /*0030*/  UMOV UR4, 0x400 ;  /* 0x0000040000047882 */ /* 0x000fe20000000000 */
[----:B------:R-:W-:Y:S01]  /*0040*/  IMAD.MOV.U32 R6, RZ, RZ, RZ ;  /* 0x000000ffff067224 */ /* 0x000fe200078e00ff */
[----:B------:R-:W2:Y:S01]  /*0050*/  S2R R0, SR_TID.X ;  /* 0x0000000000007919 */ /* 0x000ea20000002100 */
[----:B------:R-:W3:Y:S01]  /*0060*/  LDCU.64 UR8, c[0x0][0x358] ;  /* 0x00006b00ff0877ac */ /* 0x000ee20008000a00 */
[----:B------:R-:W4:Y:S01]  /*0070*/  LDCU UR7, c[0x0][0x388] ;  /* 0x00007100ff0777ac */ /* 0x000f220008000800 */
[----:B-1----:R-:W-:-:S03]  /*0080*/  ULEA UR5, UR5, UR4, 0x18 ;  /* 0x0000000405057291 */ /* 0x002fc6000f8ec0ff */
[----:B------:R-:W-:Y:S01]  /*0090*/  UMOV UR4, 0x60 ;  /* 0x0000006000047882 */ /* 0x000fe20000000000 */
[----:B0-----:R-:W-:Y:S02]  /*00a0*/  IMAD.SHL.U32 R5, R3, 0x2000, RZ ;  /* 0x0000200003057824 */ /* 0x001fe400078e00ff */
[----:B--2---:R-:W-:-:S03]  /*00b0*/  LEA R4, R0, UR5, 0x2 ;  /* 0x0000000500047c11 */ /* 0x004fc6000f8e10ff */
[----:B------:R-:W-:Y:S02]  /*00c0*/  LOP3.LUT R2, R5, R0, RZ, 0xfc, !PT ;  /* 0x0000000005027212 */ /* 0x000fe400078efcff */
[----:B------:R-:W-:Y:S02]  /*00d0*/  VIADD R5, R4, 0x100 ;  /* 0x0000010004057836 */ /* 0x000fe40000000000 */
[----:B---34-:R-:W-:-:S07]  /*00e0*/  IADD3 R4, PT, PT, R2, 0x40, RZ ;  /* 0x0000004002047810 */ /* 0x018fce0007ffe0ff */
.L_x_52:
[C---:B------:R-:W-:Y:S02]  /*00f0*/  VIADD R7, R4.reuse, 0xffffffc0 ;  /* 0xffffffc004077836 */ /* 0x040fe40000000000 */
[----:B------:R-:W-:Y:S02]  /*0100*/  VIADD R15, R4, 0xffffffe0 ;  /* 0xffffffe0040f7836 */ /* 0x000fe40000000000 */
[----:B------:R-:W-:Y:S01]  /*0110*/  IMAD.MOV.U32 R9, RZ, RZ, RZ ;  /* 0x000000ffff097224 */ /* 0x000fe200078e00ff */
[----:B------:R-:W-:Y:S02]  /*0120*/  ISETP.GE.U32.AND P0, PT, R7, UR7, PT ;  /* 0x0000000707007c0c */ /* 0x000fe4000bf06070 */
[----:B------:R-:W-:-:S11]  /*0130*/  ISETP.GE.U32.AND P1, PT, R15, UR7, PT ;  /* 0x000000070f007c0c */ /* 0x000fd6000bf26070 */
[----:B------:R-:W0:Y:S08]  /*0140*/  @!P0 LDC.64 R10, c[0x0][0x380] ;  /* 0x0000e000ff0a8b82 */ /* 0x000e300000000a00 */
[----:B------:R-:W1:Y:S01]  /*0150*/  @!P1 LDC.64 R12, c[0x0][0x380] ;  /* 0x0000e000ff0c9b82 */ /* 0x000e620000000a00 */
[----:B0-----:R-:W-:-:S04]  /*0160*/  @!P0 IMAD.WIDE.U32 R10, R7, 0x4, R10 ;  /* 0x00000004070a8825 */ /* 0x001fc800078e000a */
[----:B------:R-:W-:Y:S01]  /*0170*/  HFMA2 R7, -RZ, RZ, 0, 0 ;  /* 0x00000000ff077431 */ /* 0x000fe200000001ff */
[----:B------:R-:W2:Y:S01]  /*0180*/  @!P0 LDG.E R9, desc[UR8][R10.64] ;  /* 0x000000080a098981 */ /* 0x000ea2000c1e1900 */
[----:B-1----:R-:W-:Y:S01]  /*0190*/  @!P1 IMAD.WIDE.U32 R12, R15, 0x4, R12 ;  /* 0x000000040f0c9825 */ /* 0x002fe200078e000c */
[----:B------:R-:W-:Y:S01]  /*01a0*/  NOP ;  /* 0x0000000000007918 */ /* 0x000fe20000000000 */
[----:B------:R-:W-:Y:S01]  /*01b0*/  NOP ;  /* 0x0000000000007918 */ /* 0x000fe20000000000 */
[----:B------:R-:W-:Y:S01]  /*01c0*/  NOP ;  /* 0x0000000000007918 */ /* 0x000fe20000000000 */
[----:B------:R-:W-:Y:S01]  /*01d0*/  NOP ;  /* 0x0000000000007918 */ /* 0x000fe20000000000 */
[----:B------:R-:W-:Y:S01]  /*01e0*/  NOP ;  /* 0x0000000000007918 */ /* 0x000fe20000000000 */
[----:B------:R-:W-:Y:S01]  /*01f0*/  NOP ;  /* 0x0000000000007918 */ /* 0x000fe20000000000 */
[----:B------:R-:W3:Y:S01]  /*0200*/  @!P1 LDG.E R7, desc[UR8][R12.64] ;  /* 0x000000080c079981 */ /* 0x000ee2000c1e1900 */
[----:B------:R-:W-:-:S02]  /*0210*/  ISETP.NE.AND P6, PT, R0, RZ, PT ;  /* 0x000000ff0000720c */ /* 0x000fc40003fc5270 */
[C---:B------:R-:W-:Y:S02]  /*0220*/  ISETP.GE.U32.AND P5, PT, R0.reuse, 0x2, PT ;  /* 0x000000020000780c */ /* 0x040fe40003fa6070 */
[C---:B------:R-:W-:Y:S02]  /*0230*/  ISETP.GE.U32.AND P4, PT, R0.reuse, 0x4, PT ;  /* 0x000000040000780c */ /* 0x040fe40003f86070 */
[----:B------:R-:W-:Y:S02]  /*0240*/  ISETP.GE.U32.AND P3, PT, R0, 0x8, PT ;  /* 0x000000080000780c */ /* 0x000fe40003f66070 */
[----:B------:R-:W-:Y:S02]  /*0250*/  ISETP.GE.U32.AND P0, PT, R4, UR7, PT ;  /* 0x0000000704007c0c */ /* 0x000fe4000bf06070 */
[----:B------:R-:W-:Y:S01]  /*0260*/  ISETP.GE.U32.AND P2, PT, R0, 0x10, PT ;  /* 0x000000100000780c */ /* 0x000fe20003f46070 */
[----:B------:R-:W-:-:S05]  /*0270*/  VIADD R17, R4, 0x20 ;  /* 0x0000002004117836 */ /* 0x000fca0000000000 */
[----:B------:R-:W-:Y:S01]  /*0280*/  ISETP.GE.U32.AND P1, PT, R17, UR7, PT ;  /* 0x0000000711007c0c */ /* 0x000fe2000bf26070 */
[----:B--2---:R-:W0:Y:S02]  /*0290*/  SHFL.UP PT, R8, R9, 0x1, RZ ;  /* 0x0420000009087989 */ /* 0x004e2400000e00ff */
[----:B0-----:R-:W-:-:S05]  /*02a0*/  SEL R8, R8, RZ, P6 ;  /* 0x000000ff08087207 */ /* 0x001fca0003000000 */
[----:B------:R-:W-:-:S05]  /*02b0*/  IMAD.IADD R8, R8, 0x1, R9 ;  /* 0x0000000108087824 */ /* 0x000fca00078e0209 */
[----:B------:R-:W-:Y:S04]  /*02c0*/  SHFL.UP PT, R10, R8, 0x2, RZ ;  /* 0x04400000080a7989 */ /* 0x000fe800000e00ff */
[----:B---3--:R-:W0:Y:S02]  /*02d0*/  SHFL.UP PT, R11, R7, 0x1, RZ ;  /* 0x04200000070b7989 */ /* 0x008e2400000e00ff */
[----:B0-----:R-:W-:Y:S02]  /*02e0*/  SEL R14, R11, RZ, P6 ;  /* 0x000000ff0b0e7207 */ /* 0x001fe40003000000 */
[----:B------:R-:W-:-:S03]  /*02f0*/  SEL R11, R10, RZ, P5 ;  /* 0x000000ff0a0b7207 */ /* 0x000fc60002800000 */
[----:B------:R-:W-:Y:S02]  /*0300*/  IMAD.IADD R14, R14, 0x1, R7 ;  /* 0x000000010e0e7824 */ /* 0x000fe400078e0207 */
[----:B------:R-:W-:-:S03]  /*0310*/  IMAD.IADD R11, R8, 0x1, R11 ;  /* 0x00000001080b7824 */ /* 0x000fc600078e020b */
[----:B------:R-:W0:Y:S04]  /*0320*/  SHFL.UP PT, R12, R14, 0x2, RZ ;  /* 0x044000000e0c7989 */ /* 0x000e2800000e00ff */
[----:B------:R-:W1:Y:S01]  /*0330*/  SHFL.UP PT, R10, R11, 0x4, RZ ;  /* 0x048000000b0a7989 */ /* 0x000e6200000e00ff */
[----:B0-----:R-:W-:Y:S02]  /*0340*/  SEL R13, R12, RZ, P5 ;  /* 0x000000ff0c0d7207 */ /* 0x001fe40002800000 */
[----:B-1----:R-:W-:Y:S02]  /*0350*/  SEL R10, R10, RZ, P4 ;  /* 0x000000ff0a0a7207 */ /* 0x002fe40002000000 */
[----:B------:R-:W-:-:S03]  /*0360*/  IADD3 R12, PT, PT, R14, R13, RZ ;  /* 0x0000000d0e0c7210 */ /* 0x000fc60007ffe0ff */
[----:B------:R-:W-:Y:S02]  /*0370*/  IMAD.IADD R10, R11, 0x1, R10 ;  /* 0x000000010b0a7824 */ /* 0x000fe400078e020a */
[----:B------:R-:W0:Y:S04]  /*0380*/  SHFL.UP PT, R13, R12, 0x4, RZ ;  /* 0x048000000c0d7989 */ /* 0x000e2800000e00ff */
[----:B------:R-:W1:Y:S01]  /*0390*/  SHFL.UP PT, R8, R10, 0x8, RZ ;  /* 0x050000000a087989 */ /* 0x000e6200000e00ff */
[----:B0-----:R-:W-:Y:S02]  /*03a0*/  SEL R15, R13, RZ, P4 ;  /* 0x000000ff0d0f7207 */ /* 0x001fe40002000000 */
[----:B-1----:R-:W-:-:S03]  /*03b0*/  SEL R13, R8, RZ, P3 ;  /* 0x000000ff080d7207 */ /* 0x002fc60001800000 */
[----:B------:R-:W-:Y:S02]  /*03c0*/  IMAD.IADD R16, R12, 0x1, R15 ;  /* 0x000000010c107824 */ /* 0x000fe400078e020f */
[----:B------:R-:W-:-:S03]  /*03d0*/  IMAD.IADD R13, R10, 0x1, R13 ;  /* 0x000000010a0d7824 */ /* 0x000fc600078e020d */
[----:B------:R-:W0:Y:S04]  /*03e0*/  SHFL.UP PT, R11, R16, 0x8, RZ ;  /* 0x05000000100b7989 */ /* 0x000e2800000e00ff */
[----:B------:R-:W1:Y:S01]  /*03f0*/  SHFL.UP PT, R8, R13, 0x10, RZ ;  /* 0x060000000d087989 */ /* 0x000e6200000e00ff */
[----:B0-----:R-:W-:Y:S02]  /*0400*/  SEL R11, R11, RZ, P3 ;  /* 0x000000ff0b0b7207 */ /* 0x001fe40001800000 */
[----:B-1----:R-:W-:Y:S02]  /*0410*/  SEL R8, R8, RZ, P2 ;  /* 0x000000ff08087207 */ /* 0x002fe40001000000 */
[----:B------:R-:W-:Y:S02]  /*0420*/  IADD3 R12, PT, PT, R16, R11, RZ ;  /* 0x0000000b100c7210 */ /* 0x000fe40007ffe0ff */
[----:B------:R-:W0:Y:S01]  /*0430*/  @!P0 LDC.64 R10, c[0x0][0x380] ;  /* 0x0000e000ff0a8b82 */ /* 0x000e220000000a00 */
[----:B------:R-:W-:-:S02]  /*0440*/  IMAD.IADD R14, R13, 0x1, R8 ;  /* 0x000000010d0e7824 */ /* 0x000fc400078e0208 */
[----:B------:R-:W1:Y:S03]  /*0450*/  SHFL.UP PT, R8, R12, 0x10, RZ ;  /* 0x060000000c087989 */ /* 0x000e6600000e00ff */
[----:B------:R-:W-:Y:S01]  /*0460*/  IADD3 R16, PT, PT, R14, R6, -R9 ;  /* 0x000000060e107210 */ /* 0x000fe20007ffe809 */
[----:B------:R-:W2:Y:S04]  /*0470*/  SHFL.IDX PT, R15, R14, 0x1f, 0x1f ;  /* 0x03e01f000e0f7f89 */ /* 0x000ea800000e0000 */
[----:B------:R-:W-:Y:S01]  /*0480*/  STS [R5+-0x100], R16 ;  /* 0xffff001005007388 */ /* 0x000fe20000000800 */
[----:B0-----:R-:W-:Y:S01]  /*0490*/  @!P0 IMAD.WIDE.U32 R10, R4, 0x4, R10 ;  /* 0x00000004040a8825 */ /* 0x001fe200078e000a */
[----:B-1----:R-:W-:-:S03]  /*04a0*/  SEL R9, R8, RZ, P2 ;  /* 0x000000ff08097207 */ /* 0x002fc60001000000 */
[----:B------:R-:W-:Y:S01]  /*04b0*/  IMAD.MOV.U32 R8, RZ, RZ, RZ ;  /* 0x000000ffff087224 */ /* 0x000fe200078e00ff */
[----:B------:R-:W-:Y:S01]  /*04c0*/  NOP ;  /* 0x0000000000007918 */ /* 0x000fe20000000000 */
[----:B------:R-:W-:Y:S01]  /*04d0*/  NOP ;  /* 0x0000000000007918 */ /* 0x000fe20000000000 */
[----:B------:R-:W-:Y:S01]  /*04e0*/  NOP ;  /* 0x0000000000007918 */ /* 0x000fe20000000000 */
[----:B------:R-:W-:Y:S01]  /*04f0*/  NOP ;  /* 0x0000000000007918 */ /* 0x000fe20000000000 */
[----:B------:R-:W-:Y:S01]  /*0500*/  IADD3 R9, PT, PT, R12, R9, RZ ;  /* 0x000000090c097210 */ /* 0x000fe20007ffe0ff */
[----:B------:R-:W-:Y:S01]  /*0510*/  NOP ;  /* 0x0000000000007918 */ /* 0x000fe20000000000 */
[----:B------:R-:W0:Y:S01]  /*0520*/  @!P1 LDC.64 R12, c[0x0][0x380] ;  /* 0x0000e000ff0c9b82 */ /* 0x000e220000000a00 */
[----:B--2---:R-:W-:-:S05]  /*0530*/  IMAD.IADD R6, R15, 0x1, R6 ;  /* 0x000000010f067824 */ /* 0x004fca00078e0206 */
[----:B------:R-:W-:Y:S01]  /*0540*/  IADD3 R14, PT, PT, R9, R6, -R7 ;  /* 0x00000006090e7210 */ /* 0x000fe20007ffe807 */
[----:B------:R-:W-:Y:S02]  /*0550*/  IMAD.MOV.U32 R7, RZ, RZ, RZ ;  /* 0x000000ffff077224 */ /* 0x000fe400078e00ff */
[----:B0-----:R-:W-:Y:S01]  /*0560*/  @!P1 IMAD.WIDE.U32 R12, R17, 0x4, R12 ;  /* 0x00000004110c9825 */ /* 0x001fe200078e000c */
[----:B------:R-:W-:Y:S01]  /*0570*/  NOP ;  /* 0x0000000000007918 */ /* 0x000fe20000000000 */
[----:B------:R-:W2:Y:S04]  /*0580*/  @!P0 LDG.E R8, desc[UR8][R10.64] ;  /* 0x000000080a088981 */ /* 0x000ea8000c1e1900 */
[----:B------:R-:W-:Y:S01]  /*0590*/  STS [R5+-0x80], R14 ;  /* 0xffff800e05007388 */ /* 0x000fe20000000800 */
[----:B------:R-:W-:Y:S01]  /*05a0*/  NOP ;  /* 0x0000000000007918 */ /* 0x000fe20000000000 */
[----:B------:R-:W-:Y:S01]  /*05b0*/  NOP ;  /* 0x0000000000007918 */ /* 0x000fe20000000000 */
[----:B------:R-:W-:Y:S01]  /*05c0*/  NOP ;  /* 0x0000000000007918 */ /* 0x000fe20000000000 */
[----:B------:R-:W-:Y:S01]  /*05d0*/  NOP ;  /* 0x0000000000007918 */ /* 0x000fe20000000000 */
[----:B------:R-:W-:Y:S01]  /*05e0*/  NOP ;  /* 0x0000000000007918 */ /* 0x000fe20000000000 */
[----:B------:R-:W-:Y:S01]  /*05f0*/  NOP ;  /* 0x0000000000007918 */ /* 0x000fe20000000000 */
[----:B------:R-:W3:Y:S04]  /*0600*/  @!P1 LDG.E R7, desc[UR8][R12.64] ;  /* 0x000000080c079981 */ /* 0x000ee8000c1e1900 */
[----:B------:R-:W0:Y:S01]  /*0610*/  SHFL.IDX PT, R9, R9, 0x1f, 0x1f ;  /* 0x03e01f0009097f89 */ /* 0x000e2200000e0000 */
[----:B------:R-:W-:Y:S01]  /*0620*/  UIADD3 UR6, UPT, UPT, UR4, -0x60, URZ ;  /* 0xffffffa004067890 */ /* 0x000fe2000fffe0ff */
[----:B0-----:R-:W-:-:S03]  /*0630*/  IADD3 R17, PT, PT, R6, R9, RZ ;  /* 0x0000000906117210 */ /* 0x001fc60007ffe0ff */
[----:B------:R-:W-:Y:S01]  /*0640*/  UISETP.GE.U32.AND UP0, UPT, UR6, 0x1f80, UPT ;  /* 0x00001f800600788c */ /* 0x000fe2000bf06070 */
[----:B------:R-:W-:Y:S01]  /*0650*/  IADD3 R4, PT, PT, R4, 0x80, RZ ;  /* 0x0000008004047810 */ /* 0x000fe20007ffe0ff */
[----:B------:R-:W-:Y:S01]  /*0660*/  UIADD3 UR4, UPT, UPT, UR4, 0x80, URZ ;  /* 0x0000008004047890 */ /* 0x000fe2000fffe0ff */
[----:B--2---:R-:W0:Y:S02]  /*0670*/  SHFL.UP PT, R10, R8, 0x1, RZ ;  /* 0x04200000080a7989 */ /* 0x004e2400000e00ff */
[----:B0-----:R-:W-:-:S05]  /*0680*/  SEL R11, R10, RZ, P6 ;  /* 0x000000ff0a0b7207 */ /* 0x001fca0003000000 */
[----:B------:R-:W-:-:S05]  /*0690*/  IMAD.IADD R11, R11, 0x1, R8 ;  /* 0x000000010b0b7824 */ /* 0x000fca00078e0208 */
[----:B------:R-:W0:Y:S04]  /*06a0*/  SHFL.UP PT, R10, R11, 0x2, RZ ;  /* 0x044000000b0a7989 */ /* 0x000e2800000e00ff */
[----:B---3--:R-:W1:Y:S01]  /*06b0*/  SHFL.UP PT, R15, R7, 0x1, RZ ;  /* 0x04200000070f7989 */ /* 0x008e6200000e00ff */
[----:B0-----:R-:W-:Y:S02]  /*06c0*/  SEL R10, R10, RZ, P5 ;  /* 0x000000ff0a0a7207 */ /* 0x001fe40002800000 */
[----:B-1----:R-:W-:-:S05]  /*06d0*/  SEL R16, R15, RZ, P6 ;  /* 0x000000ff0f107207 */ /* 0x002fca0003000000 */
[----:B------:R-:W-:Y:S01]  /*06e0*/  IMAD.IADD R16, R16, 0x1, R7 ;  /* 0x0000000110107824 */ /* 0x000fe200078e0207 */
[----:B------:R-:W-:-:S04]  /*06f0*/  IADD3 R10, PT, PT, R11, R10, RZ ;  /* 0x0000000a0b0a7210 */ /* 0x000fc80007ffe0ff */
        /* <DEDUP_REMOVED lines=9> */
[----:B-1----:R-:W-:-:S03]  /*0790*/  SEL R12, R12, RZ, P3 ;  /* 0x000000ff0c0c7207 */ /* 0x002fc60001800000 */
        /* <DEDUP_REMOVED lines=9> */
[----:B------:R-:W1:Y:S01]  /*0830*/  SHFL.IDX PT, R10, R11, 0x1f, 0x1f ;  /* 0x03e01f000b0a7f89 */ /* 0x000e6200000e0000 */
[----:B------:R-:W-:Y:S02]  /*0840*/  IADD3 R8, PT, PT, R11, R17, -R8 ;  /* 0x000000110b087210 */ /* 0x000fe40007ffe808 */
[----:B0-----:R-:W-:Y:S01]  /*0850*/  SEL R6, R15, RZ, P2 ;  /* 0x000000ff0f067207 */ /* 0x001fe20001000000 */
[----:B-1----:R-:W-:-:S04]  /*0860*/  IMAD.IADD R17, R17, 0x1, R10 ;  /* 0x0000000111117824 */ /* 0x002fc800078e020a */
[----:B------:R-:W-:-:S05]  /*0870*/  IMAD.IADD R10, R13, 0x1, R6 ;  /* 0x000000010d0a7824 */ /* 0x000fca00078e0206 */
[----:B------:R-:W0:Y:S01]  /*0880*/  SHFL.IDX PT, R6, R10, 0x1f, 0x1f ;  /* 0x03e01f000a067f89 */ /* 0x000e2200000e0000 */
[----:B------:R-:W-:-:S03]  /*0890*/  IADD3 R12, PT, PT, R10, R17, -R7 ;  /* 0x000000110a0c7210 */ /* 0x000fc60007ffe807 */
[----:B------:R-:W-:Y:S01]  /*08a0*/  STS [R5], R8 ;  /* 0x0000000805007388 */ /* 0x000fe20000000800 */
[----:B0-----:R-:W-:Y:S01]  /*08b0*/  IMAD.IADD R6, R17, 0x1, R6 ;  /* 0x0000000111067824 */ /* 0x001fe200078e0206 */
[----:B------:R-:W-:Y:S01]  /*08c0*/  NOP ;  /* 0x0000000000007918 */ /* 0x000fe20000000000 */
[----:B------:R-:W-:Y:S01]  /*08d0*/  NOP ;  /* 0x0000000000007918 */ /* 0x000fe20000000000 */
[----:B------:R-:W-:Y:S01]  /*08e0*/  NOP ;  /* 0x0000000000007918 */ /* 0x000fe20000000000 */
[----:B------:R-:W-:Y:S01]  /*08f0*/  NOP ;  /* 0x0000000000007918 */ /* 0x000fe20000000000 */
[----:B------:R-:W-:Y:S01]  /*0900*/  NOP ;  /* 0x0000000000007918 */ /* 0x000fe20000000000 */
[----:B------:R-:W-:Y:S01]  /*0910*/  NOP ;  /* 0x0000000000007918 */ /* 0x000fe20000000000 */
[----:B------:R0:W-:Y:S02]  /*0920*/  STS [R5+0x80], R12 ;  /* 0x0000800c05007388 */ /* 0x0001e40000000800 */
[----:B0-----:R-:W-:Y:S01]  /*0930*/  VIADD R5, R5, 0x200 ;  /* 0x0000020005057836 */ /* 0x001fe20000000000 */
[----:B------:R-:W-:Y:S06]  /*0940*/  BRA.U !UP0, `(.L_x_52) ;  /* 0xfffffff508e87547 */ /* 0x000fec000b83ffff */
[----:B------:R-:W-:Y:S01]  /*0950*/  ISETP.NE.AND P0, PT, R0, RZ, PT ;  /* 0x000000ff0000720c */ /* 0x000fe20003f05270 */
[----:B------:R-:W0:-:S12]  /*0960*/  LDCU UR6, c[0x0][0x388] ;  /* 0x00007100ff0677ac */ /* 0x000e180008000800 */
[----:B------:R-:W-:Y:S05]  /*0970*/  @P0 BRA `(.L_x_53) ;  /* 0x0000000000400947 */ /* 0x000fea0003800000 */
[----:B------:R-:W1:Y:S02]  /*0980*/  LDC.64 R4, c[0x0][0x390] ;  /* 0x0000e400ff047b82 */ /* 0x000e640000000a00 */
[----:B-1----:R1:W5:Y:S01]  /*0990*/  LDG.E R13, desc[UR8][R4.64] ;  /* 0x00000008040d7981 */ /* 0x002362000c1e1900 */
[----:B------:R-:W-:-:S07]  /*09a0*/  VIADD R7, R3, 0x1 ;  /* 0x0000000103077836 */ /* 0x000fce0000000000 */
.L_x_54:
[----:B-----5:R-:W-:Y:S01]  /*09b0*/  IADD3 R10, P1, PT, R13, R6, RZ ;  /* 0x000000060d0a7210 */ /* 0x020fe20007f3e0ff */
[----:B------:R-:W-:Y:S05]  /*09c0*/  YIELD ;  /* 0x0000000000007946 */ /* 0x000fea0003800000 */
[----:B------:R-:W-:Y:S02]  /*09d0*/  SHF.R.S32.HI R8, RZ, 0x1f, R13 ;  /* 0x0000001fff087819 */ /* 0x000fe4000001140d */
[----:B------:R-:W-:-:S03]  /*09e0*/  IADD3 R13, P0, PT, RZ, R13, RZ ;  /* 0x0000000dff0d7210 */ /* 0x000fc60007f1e0ff */
[----:B------:R-:W-:Y:S01]  /*09f0*/  IMAD.X R12, RZ, RZ, R8, P1 ;  /* 0x000000ffff0c7224 */ /* 0x000fe200008e0608 */
[----:B------:R-:W-:Y:S01]  /*0a00*/  IADD3.X R9, PT, PT, R3, R8, RZ, P0, !PT ;  /* 0x0000000803097210 */ /* 0x000fe200007fe4ff */
[----:B------:R-:W-:-:S03]  /*0a10*/  IMAD.MOV.U32 R8, RZ, RZ, R13 ;  /* 0x000000ffff087224 */ /* 0x000fc600078e000d */
[----:B------:R-:W-:-:S06]  /*0a20*/  LOP3.LUT R11, R12, R7, RZ, 0xfc, !PT ;  /* 0x000000070c0b7212 */ /* 0x000fcc00078efcff */
[----:B------:R-:W2:Y:S02]  /*0a30*/  ATOMG.E.CAS.64.STRONG.GPU PT, R10, [R4], R8, R10 ;  /* 0x00000008040a73a9 */ /* 0x000ea400001ee50a */
[----:B--2---:R-:W-:Y:S01]  /*0a40*/  ISETP.NE.U32.AND P0, PT, R10, R13, PT ;  /* 0x0000000d0a00720c */ /* 0x004fe20003f05070 */
[----:B------:R-:W-:-:S03]  /*0a50*/  IMAD.MOV.U32 R13, RZ, RZ, R10 ;  /* 0x000000ffff0d7224 */ /* 0x000fc600078e000a */
[----:B------:R-:W-:-:S13]  /*0a60*/  ISETP.NE.AND.EX P0, PT, R11, R9, PT, P0 ;  /* 0x000000090b00720c */ /* 0x000fda0003f05300 */
[----:B------:R-:W-:Y:S05]  /*0a70*/  @P0 BRA `(.L_x_54) ;  /* 0xfffffffc00cc0947 */ /* 0x000fea000383ffff */
.L_x_53:
[----:B------:R-:W-:Y:S05]  /*0a80*/  WARPSYNC.ALL ;  /* 0x0000000000007948 */ /* 0x000fea0003800000 */
[----:B------:R2:W3:Y:S01]  /*0a90*/  SHFL.IDX PT, R3, R13, RZ, 0x1f ;  /* 0x00001fff0d037589 */ /* 0x0004e200000e0000 */
[----:B------:R-:W-:-:S05]  /*0aa0*/  UMOV UR4, URZ ;  /* 0x000000ff00047c82 */ /* 0x000fca0008000000 */
.L_x_55:
[----:B------:R-:W-:Y:S02]  /*0ab0*/  VIADD R8, R2, UR4 ;  /* 0x0000000402087c36 */ /* 0x000fe40008000000 */
[----:B----4-:R-:W-:Y:S01]  /*0ac0*/  VIADD R25, R0, UR4 ;  /* 0x0000000400197c36 */ /* 0x010fe20008000000 */
[----:B------:R-:W-:Y:S01]  /*0ad0*/  UIADD3 UR4, UPT, UPT, UR4, 0x200, URZ ;  /* 0x0000020004047890 */ /* 0x000fe2000fffe0ff */
[C---:B------:R-:W-:Y:S01]  /*0ae0*/  VIADD R15, R8.reuse, 0x60 ;  /* 0x00000060080f7836 */ /* 0x040fe20000000000 */
[C---:B------:R-:W-:Y:S01]  /*0af0*/  IADD3 R7, PT, PT, R8.reuse, 0x20, RZ ;  /* 0x0000002008077810 */ /* 0x040fe20007ffe0ff */
[C---:B------:R-:W-:Y:S01]  /*0b00*/  VIADD R17, R8.reuse, 0x40 ;  /* 0x0000004008117836 */ /* 0x040fe20000000000 */
[C---:B0-----:R-:W-:Y:S01]  /*0b10*/  ISETP.GE.U32.AND P0, PT, R8.reuse, UR6, PT ;  /* 0x0000000608007c0c */ /* 0x041fe2000bf06070 */
[----:B------:R-:W-:Y:S01]  /*0b20*/  VIADD R9, R8, 0xa0 ;  /* 0x000000a008097836 */ /* 0x000fe20000000000 */
[----:B------:R-:W-:Y:S01]  /*0b30*/  ISETP.GE.U32.AND P1, PT, R7, UR6, PT ;  /* 0x0000000607007c0c */ /* 0x000fe2000bf26070 */
[----:B------:R-:W-:Y:S01]  /*0b40*/  UISETP.GE.U32.AND UP0, UPT, UR4, 0x2000, UPT ;  /* 0x000020000400788c */ /* 0x000fe2000bf06070 */
[----:B------:R-:W-:-:S02]  /*0b50*/  LEA R25, R25, UR5, 0x2 ;  /* 0x0000000519197c11 */ /* 0x000fc4000f8e10ff */
[----:B------:R-:W-:Y:S02]  /*0b60*/  ISETP.GE.U32.AND P6, PT, R15, UR6, PT ;  /* 0x000000060f007c0c */ /* 0x000fe4000bfc6070 */
[----:B------:R-:W-:Y:S02]  /*0b70*/  ISETP.GE.U32.AND P5, PT, R17, UR6, PT ;  /* 0x0000000611007c0c */ /* 0x000fe4000bfa6070 */
[----:B------:R-:W-:-:S03]  /*0b80*/  IADD3 R27, PT, PT, R8, 0x80, RZ ;  /* 0x00000080081b7810 */ /* 0x000fc60007ffe0ff */
[----:B------:R-:W3:Y:S01]  /*0b90*/  @!P0 LDS R6, [R25] ;  /* 0x0000000019068984 */ /* 0x000ee20000000800 */
[----:B-1----:R-:W0:Y:S01]  /*0ba0*/  @!P0 LDC.64 R4, c[0x0][0x380] ;  /* 0x0000e000ff048b82 */ /* 0x002e220000000a00 */
[----:B------:R-:W-:Y:S02]  /*0bb0*/  ISETP.GE.U32.AND P4, PT, R27, UR6, PT ;  /* 0x000000061b007c0c */ /* 0x000fe4000bf86070 */
[----:B------:R-:W1:Y:S04]  /*0bc0*/  @!P1 LDS R16, [R25+0x80] ;  /* 0x0000800019109984 */ /* 0x000e680000000800 */
[----:B------:R-:W-:Y:S01]  /*0bd0*/  @!P6 LDS R14, [R25+0x180] ;  /* 0x00018000190ee984 */ /* 0x000fe20000000800 */
[----:B------:R-:W4:Y:S03]  /*0be0*/  @!P1 LDC.64 R10, c[0x0][0x380] ;  /* 0x0000e000ff0a9b82 */ /* 0x000f260000000a00 */
[----:B------:R-:W5:Y:S04]  /*0bf0*/  @!P5 LDS R18, [R25+0x100] ;  /* 0x000100001912d984 */ /* 0x000f680000000800 */
[----:B------:R-:W5:Y:S01]  /*0c00*/  @!P4 LDS R23, [R25+0x200] ;  /* 0x000200001917c984 */ /* 0x000f620000000800 */
[----:B------:R-:W1:Y:S01]  /*0c10*/  @!P6 LDC.64 R28, c[0x0][0x380] ;  /* 0x0000e000ff1ceb82 */ /* 0x000e620000000a00 */
[----:B0-----:R-:W-:-:S07]  /*0c20*/  @!P0 IMAD.WIDE.U32 R20, R8, 0x4, R4 ;  /* 0x0000000408148825 */ /* 0x001fce00078e0004 */
[----:B--2---:R-:W0:Y:S01]  /*0c30*/  @!P5 LDC.64 R12, c[0x0][0x380] ;  /* 0x0000e000ff0cdb82 */ /* 0x004e220000000a00 */
[C---:B------:R-:W-:Y:S02]  /*0c40*/  VIADD R4, R8.reuse, 0xe0 ;  /* 0x000000e008047836 */ /* 0x040fe40000000000 */
[C---:B------:R-:W-:Y:S02]  /*0c50*/  VIADD R5, R8.reuse, 0x100 ;  /* 0x0000010008057836 */ /* 0x040fe40000000000 */
[----:B----4-:R-:W-:Y:S01]  /*0c60*/  @!P1 IMAD.WIDE.U32 R10, R7, 0x4, R10 ;  /* 0x00000004070a9825 */ /* 0x010fe200078e000a */
[----:B------:R-:W-:Y:S02]  /*0c70*/  IADD3 R7, PT, PT, R8, 0xc0, RZ ;  /* 0x000000c008077810 */ /* 0x000fe40007ffe0ff */
[----:B------:R-:W-:Y:S02]  /*0c80*/  ISETP.GE.U32.AND P2, PT, R4, UR6, PT ;  /* 0x0000000604007c0c */ /* 0x000fe4000bf46070 */
[----:B------:R-:W-:Y:S01]  /*0c90*/  ISETP.GE.U32.AND P3, PT, R7, UR6, PT ;  /* 0x0000000607007c0c */ /* 0x000fe2000bf66070 */
[----:B---3--:R-:W-:-:S02]  /*0ca0*/  @!P0 IMAD.IADD R19, R3, 0x1, R6 ;  /* 0x0000000103138824 */ /* 0x008fc400078e0206 */
[----:B-1----:R-:W-:-:S03]  /*0cb0*/  @!P6 IMAD.WIDE.U32 R28, R15, 0x4, R28 ;  /* 0x000000040f1ce825 */ /* 0x002fc600078e001c */
[----:B------:R1:W-:Y:S01]  /*0cc0*/  @!P0 STG.E desc[UR8][R20.64], R19 ;  /* 0x0000001314008986 */ /* 0x0003e2000c101908 */
[----:B------:R-:W-:Y:S01]  /*0cd0*/  @!P1 IMAD.IADD R16, R3, 0x1, R16 ;  /* 0x0000000103109824 */ /* 0x000fe200078e0210 */
[----:B------:R-:W-:-:S03]  /*0ce0*/  ISETP.GE.U32.AND P0, PT, R9, UR6, PT ;  /* 0x0000000609007c0c */ /* 0x000fc6000bf06070 */
[----:B------:R-:W2:Y:S01]  /*0cf0*/  @!P2 LDS R24, [R25+0x380] ;  /* 0x000380001918a984 */ /* 0x000ea20000000800 */
[----:B0-----:R-:W-:-:S03]  /*0d00*/  @!P5 IMAD.WIDE.U32 R12, R17, 0x4, R12 ;  /* 0x00000004110cd825 */ /* 0x001fc600078e000c */
[----:B------:R0:W-:Y:S01]  /*0d10*/  @!P1 STG.E desc[UR8][R10.64], R16 ;  /* 0x000000100a009986 */ /* 0x0001e2000c101908 */
[----:B------:R-:W-:Y:S01]  /*0d20*/  ISETP.GE.U32.AND P1, PT, R5, UR6, PT ;  /* 0x0000000605007c0c */ /* 0x000fe2000bf26070 */
[C---:B-----5:R-:W-:Y:S02]  /*0d30*/  @!P5 IMAD.IADD R17, R3.reuse, 0x1, R18 ;  /* 0x000000010311d824 */ /* 0x060fe400078e0212 */
[----:B------:R-:W-:Y:S01]  /*0d40*/  @!P3 LDS R6, [R25+0x300] ;  /* 0x000300001906b984 */ /* 0x000fe20000000800 */
[C---:B-1----:R-:W-:Y:S01]  /*0d50*/  @!P6 IADD3 R19, PT, PT, R3.reuse, R14, RZ ;  /* 0x0000000e0313e210 */ /* 0x042fe20007ffe0ff */
[----:B------:R-:W-:Y:S01]  /*0d60*/  @!P4 IMAD.IADD R23, R3, 0x1, R23 ;  /* 0x000000010317c824 */ /* 0x000fe200078e0217 */
[----:B------:R-:W1:Y:S01]  /*0d70*/  @!P0 LDC.64 R14, c[0x0][0x380] ;  /* 0x0000e000ff0e8b82 */ /* 0x000e620000000a00 */
[----:B------:R-:W3:Y:S04]  /*0d80*/  @!P0 LDS R16, [R25+0x280] ;  /* 0x0002800019108984 */ /* 0x000ee80000000800 */
[----:B------:R4:W-:Y:S03]  /*0d90*/  @!P5 STG.E desc[UR8][R12.64], R17 ;  /* 0x000000110c00d986 */ /* 0x0009e6000c101908 */
[----:B0-----:R-:W0:Y:S01]  /*0da0*/  @!P4 LDC.64 R10, c[0x0][0x380] ;  /* 0x0000e000ff0acb82 */ /* 0x001e220000000a00 */
[----:B------:R-:W5:Y:S04]  /*0db0*/  @!P1 LDS R22, [R25+0x400] ;  /* 0x0004000019169984 */ /* 0x000f680000000800 */
[----:B------:R2:W-:Y:S03]  /*0dc0*/  @!P6 STG.E desc[UR8][R28.64], R19 ;  /* 0x000000131c00e986 */ /* 0x0005e6000c101908 */
[----:B------:R-:W5:Y:S01]  /*0dd0*/  @!P1 LDC.64 R20, c[0x0][0x380] ;  /* 0x0000e000ff149b82 */ /* 0x000f620000000a00 */
[----:B----4-:R-:W-:-:S05]  /*0de0*/  VIADD R17, R8, 0x120 ;  /* 0x0000012008117836 */ /* 0x010fca0000000000 */
[----:B------:R-:W-:Y:S02]  /*0df0*/  ISETP.GE.U32.AND P5, PT, R17, UR6, PT ;  /* 0x0000000611007c0c */ /* 0x000fe4000bfa6070 */
[----:B------:R-:W4:Y:S01]  /*0e00*/  @!P2 LDC.64 R12, c[0x0][0x380] ;  /* 0x0000e000ff0cab82 */ /* 0x000f220000000a00 */
[----:B--2---:R-:W-:-:S07]  /*0e10*/  @!P2 IMAD.IADD R24, R3, 0x1, R24 ;  /* 0x000000010318a824 */ /* 0x004fce00078e0218 */
[----:B------:R-:W2:Y:S01]  /*0e20*/  @!P3 LDC.64 R18, c[0x0][0x380] ;  /* 0x0000e000ff12bb82 */ /* 0x000ea20000000a00 */
[----:B0-----:R-:W-:-:S04]  /*0e30*/  @!P4 IMAD.WIDE.U32 R26, R27, 0x4, R10 ;  /* 0x000000041b1ac825 */ /* 0x001fc800078e000a */
[----:B-1----:R-:W-:Y:S01]  /*0e40*/  @!P0 IMAD.WIDE.U32 R10, R9, 0x4, R14 ;  /* 0x00000004090a8825 */ /* 0x002fe200078e000e */
[----:B------:R0:W-:Y:S03]  /*0e50*/  @!P4 STG.E desc[UR8][R26.64], R23 ;  /* 0x000000171a00c986 */ /* 0x0001e6000c101908 */
[----:B------:R-:W-:Y:S01]  /*0e60*/  VIADD R15, R8, 0x140 ;  /* 0x00000140080f7836 */ /* 0x000fe20000000000 */
[----:B------:R-:W1:Y:S01]  /*0e70*/  @!P5 LDS R14, [R25+0x480] ;  /* 0x00048000190ed984 */ /* 0x000e620000000800 */
[C---:B---3--:R-:W-:Y:S01]  /*0e80*/  @!P0 IADD3 R16, PT, PT, R3.reuse, R16, RZ ;  /* 0x0000001003108210 */ /* 0x048fe20007ffe0ff */
[----:B------:R-:W-:Y:S02]  /*0e90*/  @!P3 IMAD.IADD R6, R3, 0x1, R6 ;  /* 0x000000010306b824 */ /* 0x000fe400078e0206 */
[----:B------:R-:W-:Y:S01]  /*0ea0*/  ISETP.GE.U32.AND P4, PT, R15, UR6, PT ;  /* 0x000000060f007c0c */ /* 0x000fe2000bf86070 */
[----:B-----5:R-:W-:Y:S01]  /*0eb0*/  @!P1 IMAD.WIDE.U32 R20, R5, 0x4, R20 ;  /* 0x0000000405149825 */ /* 0x020fe200078e0014 */
[----:B------:R3:W-:Y:S03]  /*0ec0*/  @!P0 STG.E desc[UR8][R10.64], R16 ;  /* 0x000000100a008986 */ /* 0x0007e6000c101908 */
[----:B----4-:R-:W-:Y:S01]  /*0ed0*/  @!P2 IMAD.WIDE.U32 R28, R4, 0x4, R12 ;  /* 0x00000004041ca825 */ /* 0x010fe200078e000c */
[----:B------:R-:W-:Y:S01]  /*0ee0*/  IADD3 R4, PT, PT, R8, 0x160, RZ ;  /* 0x0000016008047810 */ /* 0x000fe20007ffe0ff */
[----:B------:R-:W4:Y:S02]  /*0ef0*/  @!P5 LDC.64 R12, c[0x0][0x380] ;  /* 0x0000e000ff0cdb82 */ /* 0x000f240000000a00 */
[----:B0-----:R-:W-:Y:S01]  /*0f00*/  @!P1 IMAD.IADD R23, R3, 0x1, R22 ;  /* 0x0000000103179824 */ /* 0x001fe200078e0216 */
[----:B------:R-:W-:Y:S01]  /*0f10*/  ISETP.GE.U32.AND P0, PT, R4, UR6, PT ;  /* 0x0000000604007c0c */ /* 0x000fe2000bf06070 */
[----:B--2---:R-:W-:-:S04]  /*0f20*/  @!P3 IMAD.WIDE.U32 R18, R7, 0x4, R18 ;  /* 0x000000040712b825 */ /* 0x004fc800078e0012 */
[C---:B------:R-:W-:Y:S01]  /*0f30*/  VIADD R7, R8.reuse, 0x180 ;  /* 0x0000018008077836 */ /* 0x040fe20000000000 */
[----:B------:R0:W-:Y:S01]  /*0f40*/  @!P3 STG.E desc[UR8][R18.64], R6 ;  /* 0x000000061200b986 */ /* 0x0001e2000c101908 */
[C---:B------:R-:W-:Y:S01]  /*0f50*/  VIADD R5, R8.reuse, 0x1a0 ;  /* 0x000001a008057836 */ /* 0x040fe20000000000 */
[----:B---3--:R-:W2:Y:S01]  /*0f60*/  @!P4 LDC.64 R10, c[0x0][0x380] ;  /* 0x0000e000ff0acb82 */ /* 0x008ea20000000a00 */
[C---:B------:R-:W-:Y:S01]  /*0f70*/  VIADD R9, R8.reuse, 0x1c0 ;  /* 0x000001c008097836 */ /* 0x040fe20000000000 */
[----:B------:R-:W-:Y:S01]  /*0f80*/  @!P2 STG.E desc[UR8][R28.64], R24 ;  /* 0x000000181c00a986 */ /* 0x000fe2000c101908 */
[----:B------:R-:W-:Y:S02]  /*0f90*/  IADD3 R8, PT, PT, R8, 0x1e0, RZ ;  /* 0x000001e008087810 */ /* 0x000fe40007ffe0ff */
[----:B------:R-:W-:Y:S01]  /*0fa0*/  ISETP.GE.U32.AND P2, PT, R5, UR6, PT ;  /* 0x0000000605007c0c */ /* 0x000fe2000bf46070 */
[----:B------:R3:W-:Y:S01]  /*0fb0*/  @!P1 STG.E desc[UR8][R20.64], R23 ;  /* 0x0000001714009986 */ /* 0x0007e2000c101908 */
[----:B------:R-:W-:-:S02]  /*0fc0*/  ISETP.GE.U32.AND P1, PT, R7, UR6, PT ;  /* 0x0000000607007c0c */ /* 0x000fc4000bf26070 */
[----:B------:R-:W-:Y:S01]  /*0fd0*/  ISETP.GE.U32.AND P3, PT, R9, UR6, PT ;  /* 0x0000000609007c0c */ /* 0x000fe2000bf66070 */
[----:B------:R-:W5:Y:S01]  /*0fe0*/  @!P4 LDS R6, [R25+0x500] ;  /* 0x000500001906c984 */ /* 0x000f620000000800 */
[----:B------:R-:W-:Y:S01]  /*0ff0*/  ISETP.GE.U32.AND P6, PT, R8, UR6, PT ;  /* 0x0000000608007c0c */ /* 0x000fe2000bfc6070 */
[----:B----4-:R-:W-:Y:S02]  /*1000*/  @!P5 IMAD.WIDE.U32 R12, R17, 0x4, R12 ;  /* 0x00000004110cd825 */ /* 0x010fe400078e000c */
[----:B------:R-:W4:Y:S04]  /*1010*/  @!P0 LDS R22, [R25+0x580] ;  /* 0x0005800019168984 */ /* 0x000f280000000800 */
[----:B------:R-:W-:Y:S01]  /*1020*/  @!P2 LDS R26, [R25+0x680] ;  /* 0x00068000191aa984 */ /* 0x000fe20000000800 */
[----:B-1----:R-:W-:Y:S01]  /*1030*/  @!P5 IMAD.IADD R27, R3, 0x1, R14 ;  /* 0x00000001031bd824 */ /* 0x002fe200078e020e */
[----:B------:R-:W1:Y:S02]  /*1040*/  @!P2 LDC.64 R16, c[0x0][0x380] ;  /* 0x0000e000ff10ab82 */ /* 0x000e640000000a00 */
[----:B------:R-:W4:Y:S01]  /*1050*/  @!P1 LDS R24, [R25+0x600] ;  /* 0x0006000019189984 */ /* 0x000f220000000800 */
[----:B--2---:R-:W-:-:S03]  /*1060*/  @!P4 IMAD.WIDE.U32 R10, R15, 0x4, R10 ;  /* 0x000000040f0ac825 */ /* 0x004fc600078e000a */
[----:B------:R-:W2:Y:S02]  /*1070*/  @!P3 LDS R28, [R25+0x700] ;  /* 0x00070000191cb984 */ /* 0x000ea40000000800 */
[----:B------:R-:W4:Y:S02]  /*1080*/  @!P1 LDC.64 R14, c[0x0][0x380] ;  /* 0x0000e000ff0e9b82 */ /* 0x000f240000000a00 */
[----:B------:R-:W2:Y:S04]  /*1090*/  @!P6 LDS R23, [R25+0x780] ;  /* 0x000780001917e984 */ /* 0x000ea80000000800 */
[----:B------:R5:W-:Y:S02]  /*10a0*/  @!P5 STG.E desc[UR8][R12.64], R27 ;  /* 0x0000001b0c00d986 */ /* 0x000be4000c101908 */
[----:B0-----:R-:W0:Y:S08]  /*10b0*/  @!P3 LDC.64 R18, c[0x0][0x380] ;  /* 0x0000e000ff12bb82 */ /* 0x001e300000000a00 */
[----:B---3--:R-:W3:Y:S01]  /*10c0*/  @!P6 LDC.64 R20, c[0x0][0x380] ;  /* 0x0000e000ff14eb82 */ /* 0x008ee20000000a00 */
[----:B-1----:R-:W-:-:S04]  /*10d0*/  @!P2 IMAD.WIDE.U32 R16, R5, 0x4, R16 ;  /* 0x000000040510a825 */ /* 0x002fc800078e0010 */
[----:B-----5:R-:W-:-:S03]  /*10e0*/  @!P4 IMAD.IADD R29, R3, 0x1, R6 ;  /* 0x00000001031dc824 */ /* 0x020fc600078e0206 */
[----:B------:R-:W1:Y:S01]  /*10f0*/  @!P0 LDC.64 R12, c[0x0][0x380] ;  /* 0x0000e000ff0c8b82 */ /* 0x000e620000000a00 */
[----:B----4-:R-:W-:Y:S01]  /*1100*/  @!P1 IMAD.WIDE.U32 R14, R7, 0x4, R14 ;  /* 0x00000004070e9825 */ /* 0x010fe200078e000e */
[----:B------:R-:W-:Y:S01]  /*1110*/  @!P0 IADD3 R5, PT, PT, R3, R22, RZ ;  /* 0x0000001603058210 */ /* 0x000fe20007ffe0ff */
[----:B------:R4:W-:Y:S02]  /*1120*/  @!P4 STG.E desc[UR8][R10.64], R29 ;  /* 0x0000001d0a00c986 */ /* 0x0009e4000c101908 */
[----:B0-----:R-:W-:-:S04]  /*1130*/  @!P3 IMAD.WIDE.U32 R18, R9, 0x4, R18 ;  /* 0x000000040912b825 */ /* 0x001fc800078e0012 */
[C---:B------:R-:W-:Y:S02]  /*1140*/  @!P1 IMAD.IADD R7, R3.reuse, 0x1, R24 ;  /* 0x0000000103079824 */ /* 0x040fe400078e0218 */
[C---:B------:R-:W-:Y:S01]  /*1150*/  @!P2 IMAD.IADD R9, R3.reuse, 0x1, R26 ;  /* 0x000000010309a824 */ /* 0x040fe200078e021a */
[----:B--2---:R-:W-:Y:S01]  /*1160*/  @!P3 IADD3 R25, PT, PT, R3, R28, RZ ;  /* 0x0000001c0319b210 */ /* 0x004fe20007ffe0ff */
[----:B---3--:R-:W-:-:S04]  /*1170*/  @!P6 IMAD.WIDE.U32 R20, R8, 0x4, R20 ;  /* 0x000000040814e825 */ /* 0x008fc800078e0014 */
[----:B------:R-:W-:Y:S02]  /*1180*/  @!P6 IMAD.IADD R23, R3, 0x1, R23 ;  /* 0x000000010317e824 */ /* 0x000fe400078e0217 */
[----:B-1----:R-:W-:-:S05]  /*1190*/  @!P0 IMAD.WIDE.U32 R12, R4, 0x4, R12 ;  /* 0x00000004040c8825 */ /* 0x002fca00078e000c */
[----:B------:R4:W-:Y:S04]  /*11a0*/  @!P0 STG.E desc[UR8][R12.64], R5 ;  /* 0x000000050c008986 */ /* 0x0009e8000c101908 */
[----:B------:R4:W-:Y:S04]  /*11b0*/  @!P1 STG.E desc[UR8][R14.64], R7 ;  /* 0x000000070e009986 */ /* 0x0009e8000c101908 */
[----:B------:R4:W-:Y:S04]  /*11c0*/  @!P2 STG.E desc[UR8][R16.64], R9 ;  /* 0x000000091000a986 */ /* 0x0009e8000c101908 */
[----:B------:R4:W-:Y:S04]  /*11d0*/  @!P3 STG.E desc[UR8][R18.64], R25 ;  /* 0x000000191200b986 */ /* 0x0009e8000c101908 */
[----:B------:R4:W-:Y:S01]  /*11e0*/  @!P6 STG.E desc[UR8][R20.64], R23 ;  /* 0x000000171400e986 */ /* 0x0009e2000c101908 */
[----:B------:R-:W-:Y:S05]  /*11f0*/  BRA.U !UP0, `(.L_x_55) ;  /* 0xfffffff9082c7547 */ /* 0x000fea000b83ffff */
[----:B------:R-:W-:Y:S05]  /*1200*/  EXIT ;  /* 0x000000000000794d */ /* 0x000fea0003800000 */
.L_x_56:
        /* <DEDUP_REMOVED lines=15> */
.L_x_92:


//--------------------- .text.blockCount          --------------------------
	.section	.text.blockCount,"ax",@progbits
	.align	128
        .global         blockCount
        .type           blockCount,@function
        .size           blockCount,(.L_x_93 - blockCount)
        .other          blockCount,@"STO_CUDA_ENTRY STV_DEFAULT"
blockCount:
.text.blockCount:
[----:B------:R-:W-:Y:S01]  /*0000*/  LDC R1, c[0x0][0x37c] ;  /* 0x0000df00ff017b82 */ /* 0x000fe20000000800 */
[----:B------:R-:W0:Y:S07]  /*0010*/  S2R R0, SR_TID.X ;  /* 0x0000000000007919 */ /* 0x000e2e0000002100 */
[----:B------:R-:W1:Y:S01]  /*0020*/  S2UR UR5, SR_CgaCtaId ;  /* 0x00000000000579c3 */ /* 0x000e620000008800 */
[----:B------:R-:W-:Y:S01]  /*0030*/  UMOV UR4, 0x400 ;  /* 0x0000040000047882 */ /* 0x000fe20000000000 */
[----:B------:R-:W2:Y:S01]  /*0040*/  LDCU.64 UR8, c[0x0][0x358] ;  /* 0x00006b00ff0877ac */ /* 0x000ea20008000a00 */
[----:B------:R-:W3:Y:S05]  /*0050*/  LDCU UR10, c[0x0][0x398] ;  /* 0x00007300ff0a77ac */ /* 0x000eea0008000800 */
[----:B------:R-:W4:Y:S08]  /*0060*/  S2UR UR7, SR_CTAID.X ;  /* 0x00000000000779c3 */ /* 0x000f300000002500 */
[----:B------:R-:W2:Y:S01]  /*0070*/  LDC R5, c[0x0][0x388] ;  /* 0x0000e200ff057b82 */ /* 0x000ea20000000800 */
[----:B-1----:R-:W-:-:S07]  /*0080*/  ULEA UR4, UR5, UR4, 0x18 ;  /* 0x0000000405047291 */ /* 0x002fce000f8ec0ff */
[----:B------:R-:W1:Y:S01]  /*0090*/  LDC.64 R2, c[0x0][0x380] ;  /* 0x0000e000ff027b82 */ /* 0x000e620000000a00 */
[----:B0-----:R-:W-:Y:S01]  /*00a0*/  LEA R4, R0, UR4, 0x2 ;  /* 0x0000000400047c11 */ /* 0x001fe2000f8e10ff */
[----:B----4-:R-:W-:-:S04]  /*00b0*/  USHF.L.U32 UR5, UR7, 0xb, URZ ;  /* 0x0000000b07057899 */ /* 0x010fc800080006ff */
[----:B------:R0:W-:Y:S02]  /*00c0*/  STS [R4], RZ ;  /* 0x000000ff04007388 */ /* 0x0001e40000000800 */
[----:B------:R-:W-:Y:S01]  /*00d0*/  LOP3.LUT R6, R0, UR5, RZ, 0xfc, !PT ;  /* 0x0000000500067c12 */ /* 0x000fe2000f8efcff */
[----:B------:R-:W-:Y:S01]  /*00e0*/  UMOV UR5, 0x1e0 ;  /* 0x000001e000057882 */ /* 0x000fe20000000000 */
        /* <DEDUP_REMOVED lines=9> */
.L_x_89:
[C---:B------:R-:W-:Y:S01]  /*0180*/  VIADD R8, R6.reuse, 0xffffff00 ;  /* 0xffffff0006087836 */ /* 0x040fe20000000000 */
[CC--:B------:R-:W-:Y:S01]  /*0190*/  ISETP.GE.U32.AND P1, PT, R6.reuse, R5.reuse, PT ;  /* 0x000000050600720c */ /* 0x0c0fe20003f26070 */
[----:B------:R-:W-:Y:S01]  /*01a0*/  BSSY.RECONVERGENT B0, `(.L_x_57) ;  /* 0x000000b000007945 */ /* 0x000fe20003800200 */
[----:B------:R-:W-:Y:S02]  /*01b0*/  VIADD R12, R6, 0xffffff20 ;  /* 0xffffff20060c7836 */ /* 0x000fe40000000000 */
[----:B------:R-:W-:Y:S02]  /*01c0*/  ISETP.GE.U32.AND P0, PT, R8, R5, PT ;  /* 0x000000050800720c */ /* 0x000fe40003f06070 */
[----:B------:R-:W-:-:S11]  /*01d0*/  P2R R14, PR, RZ, 0x2 ;  /* 0x00000002ff0e7803 */ /* 0x000fd60000000000 */
[----:B-1234-:R-:W-:Y:S05]  /*01e0*/  @P0 BRA `(.L_x_58) ;  /* 0x0000000000180947 */ /* 0x01efea0003800000 */
[----:B-1----:R-:W-:-:S06]  /*01f0*/  IMAD.WIDE.U32 R8, R8, 0x4, R2 ;  /* 0x0000000408087825 */ /* 0x002fcc00078e0002 */
[----:B------:R-:W2:Y:S02]  /*0200*/  LDG.E R8, desc[UR8][R8.64] ;  /* 0x0000000808087981 */ /* 0x000ea4000c1e1900 */
[----:B--2---:R-:W-:-:S05]  /*0210*/  SHF.R.U32.HI R7, RZ, UR10, R8 ;  /* 0x0000000aff077c19 */ /* 0x004fca0008011608 */
[----:B------:R-:W-:-:S05]  /*0220*/  IMAD.SHL.U32 R7, R7, 0x4, RZ ;  /* 0x0000000407077824 */ /* 0x000fca00078e00ff */
[----:B------:R-:W-:-:S05]  /*0230*/  LOP3.LUT R7, R7, 0x3fc, RZ, 0xc0, !PT ;  /* 0x000003fc07077812 */ /* 0x000fca00078ec0ff */
[----:B------:R2:W-:Y:S02]  /*0240*/  ATOMS.POPC.INC.32 RZ, [R7+UR4] ;  /* 0x0000000007ff7f8c */ /* 0x0005e4000d800004 */
.L_x_58:
[----:B------:R-:W-:Y:S05]  /*0250*/  BSYNC.RECONVERGENT B0 ;  /* 0x0000000000007941 */ /* 0x000fea0003800200 */
.L_x_57:
[-C--:B------:R-:W-:Y:S01]  /*0260*/  ISETP.GE.U32.AND P6, PT, R12, R5.reuse, PT ;  /* 0x000000050c00720c */ /* 0x080fe20003fc6070 */
[C---:B------:R-:W-:Y:S01]  /*0270*/  VIADD R16, R6.reuse, 0xffffff40 ;  /* 0xffffff4006107836 */ /* 0x040fe20000000000 */
[C---:B------:R-:W-:Y:S01]  /*0280*/  IADD3 R17, PT, PT, R6.reuse, -0xa0, RZ ;  /* 0xffffff6006117810 */ /* 0x040fe20007ffe0ff */
[C---:B------:R-:W-:Y:S01]  /*0290*/  VIADD R11, R6.reuse, 0xffffff80 ;  /* 0xffffff80060b7836 */ /* 0x040fe20000000000 */
[----:B------:R-:W-:Y:S01]  /*02a0*/  BSSY.RECONVERGENT B0, `(.L_x_59) ;  /* 0x0000012000007945 */ /* 0x000fe20003800200 */
[----:B------:R-:W-:Y:S01]  /*02b0*/  VIADD R10, R6, 0xffffffa0 ;  /* 0xffffffa0060a7836 */ /* 0x000fe20000000000 */
[-C--:B------:R-:W-:Y:S01]  /*02c0*/  ISETP.GE.U32.AND P0, PT, R16, R5.reuse, PT ;  /* 0x000000051000720c */ /* 0x080fe20003f06070 */
[C---:B------:R-:W-:Y:S01]  /*02d0*/  VIADD R9, R6.reuse, 0xffffffc0 ;  /* 0xffffffc006097836 */ /* 0x040fe20000000000 */
[-C--:B------:R-:W-:Y:S01]  /*02e0*/  ISETP.GE.U32.AND P1, PT, R17, R5.reuse, PT ;  /* 0x000000051100720c */ /* 0x080fe20003f26070 */
[C---:B------:R-:W-:Y:S01]  /*02f0*/  VIADD R8, R6.reuse, 0xffffffe0 ;  /* 0xffffffe006087836 */ /* 0x040fe20000000000 */
[-C--:B------:R-:W-:Y:S01]  /*0300*/  ISETP.GE.U32.AND P2, PT, R11, R5.reuse, PT ;  /* 0x000000050b00720c */ /* 0x080fe20003f46070 */
[----:B--2---:R-:W-:Y:S01]  /*0310*/  VIADD R7, R6, 0x20 ;  /* 0x0000002006077836 */ /* 0x004fe20000000000 */
[----:B------:R-:W-:-:S02]  /*0320*/  ISETP.GE.U32.AND P3, PT, R10, R5, PT ;  /* 0x000000050a00720c */ /* 0x000fc40003f66070 */
[-C--:B------:R-:W-:Y:S02]  /*0330*/  ISETP.GE.U32.AND P4, PT, R9, R5.reuse, PT ;  /* 0x000000050900720c */ /* 0x080fe40003f86070 */
[----:B------:R-:W-:Y:S01]  /*0340*/  ISETP.GE.U32.AND P5, PT, R8, R5, PT ;  /* 0x000000050800720c */ /* 0x000fe20003fa6070 */
[----:B------:R-:W-:-:S12]  /*0350*/  @P6 BRA `(.L_x_60) ;  /* 0x0000000000186947 */ /* 0x000fd80003800000 */
[----:B-1----:R-:W-:-:S06]  /*0360*/  IMAD.WIDE.U32 R12, R12, 0x4, R2 ;  /* 0x000000040c0c7825 */ /* 0x002fcc00078e0002 */
[----:B------:R-:W2:Y:S02]  /*0370*/  LDG.E R12, desc[UR8][R12.64] ;  /* 0x000000080c0c7981 */ /* 0x000ea4000c1e1900 */
[----:B--2---:R-:W-:-:S04]  /*0380*/  SHF.R.U32.HI R15, RZ, UR10, R12 ;  /* 0x0000000aff0f7c19 */ /* 0x004fc8000801160c */
[----:B------:R-:W-:-:S04]  /*0390*/  SHF.L.U32 R15, R15, 0x2, RZ ;  /* 0x000000020f0f7819 */ /* 0x000fc800000006ff */
[----:B------:R-:W-:-:S05]  /*03a0*/  LOP3.LUT R15, R15, 0x3fc, RZ, 0xc0, !PT ;  /* 0x000003fc0f0f7812 */ /* 0x000fca00078ec0ff */
[----:B------:R2:W-:Y:S02]  /*03b0*/  ATOMS.POPC.INC.32 RZ, [R15+UR4] ;  /* 0x000000000fff7f8c */ /* 0x0005e4000d800004 */
.L_x_60:
[----:B------:R-:W-:Y:S05]  /*03c0*/  BSYNC.RECONVERGENT B0 ;  /* 0x0000000000007941 */ /* 0x000fea0003800200 */
.L_x_59:
[----:B------:R-:W-:Y:S04]  /*03d0*/  BSSY.RECONVERGENT B0, `(.L_x_61) ;  /* 0x0000008000007945 */ /* 0x000fe80003800200 */
[----:B------:R-:W-:Y:S05]  /*03e0*/  @P0 BRA `(.L_x_62) ;  /* 0x0000000000180947 */ /* 0x000fea0003800000 */
[----:B-1----:R-:W-:-:S06]  /*03f0*/  IMAD.WIDE.U32 R12, R16, 0x4, R2 ;  /* 0x00000004100c7825 */ /* 0x002fcc00078e0002 */
[----:B------:R-:W2:Y:S02]  /*0400*/  LDG.E R12, desc[UR8][R12.64] ;  /* 0x000000080c0c7981 */ /* 0x000ea4000c1e1900 */
[----:B--2---:R-:W-:-:S05]  /*0410*/  SHF.R.U32.HI R15, RZ, UR10, R12 ;  /* 0x0000000aff0f7c19 */ /* 0x004fca000801160c */
[----:B------:R-:W-:-:S05]  /*0420*/  IMAD.SHL.U32 R15, R15, 0x4, RZ ;  /* 0x000000040f0f7824 */ /* 0x000fca00078e00ff */
[----:B------:R-:W-:-:S05]  /*0430*/  LOP3.LUT R15, R15, 0x3fc, RZ, 0xc0, !PT ;  /* 0x000003fc0f0f7812 */ /* 0x000fca00078ec0ff */
[----:B------:R3:W-:Y:S02]  /*0440*/  ATOMS.POPC.INC.32 RZ, [R15+UR4] ;  /* 0x000000000fff7f8c */ /* 0x0007e4000d800004 */
.L_x_62:
[----:B------:R-:W-:Y:S05]  /*0450*/  BSYNC.RECONVERGENT B0 ;  /* 0x0000000000007941 */ /* 0x000fea0003800200 */
.L_x_61:
[----:B------:R-:W-:Y:S04]  /*0460*/  BSSY.RECONVERGENT B0, `(.L_x_63) ;  /* 0x0000008000007945 */ /* 0x000fe80003800200 */
[----:B------:R-:W-:Y:S05]  /*0470*/  @P1 BRA `(.L_x_64) ;  /* 0x0000000000181947 */ /* 0x000fea0003800000 */
[----:B-1----:R-:W-:-:S06]  /*0480*/  IMAD.WIDE.U32 R12, R17, 0x4, R2 ;  /* 0x00000004110c7825 */ /* 0x002fcc00078e0002 */
[----:B------:R-:W2:Y:S02]  /*0490*/  LDG.E R12, desc[UR8][R12.64] ;  /* 0x000000080c0c7981 */ /* 0x000ea4000c1e1900 */
[----:B--23--:R-:W-:-:S05]  /*04a0*/  SHF.R.U32.HI R15, RZ, UR10, R12 ;  /* 0x0000000aff0f7c19 */ /* 0x00cfca000801160c */
[----:B------:R-:W-:-:S05]  /*04b0*/  IMAD.SHL.U32 R15, R15, 0x4, RZ ;  /* 0x000000040f0f7824 */ /* 0x000fca00078e00ff */
[----:B------:R-:W-:-:S05]  /*04c0*/  LOP3.LUT R15, R15, 0x3fc, RZ, 0xc0, !PT ;  /* 0x000003fc0f0f7812 */ /* 0x000fca00078ec0ff */
[----:B------:R4:W-:Y:S02]  /*04d0*/  ATOMS.POPC.INC.32 RZ, [R15+UR4] ;  /* 0x000000000fff7f8c */ /* 0x0009e4000d800004 */
.L_x_64:
[----:B------:R-:W-:Y:S05]  /*04e0*/  BSYNC.RECONVERGENT B0 ;  /* 0x0000000000007941 */ /* 0x000fea0003800200 */
.L_x_63:
[----:B------:R-:W-:Y:S04]  /*04f0*/  BSSY.RECONVERGENT B0, `(.L_x_65) ;  /* 0x0000008000007945 */ /* 0x000fe80003800200 */
[----:B------:R-:W-:Y:S05]  /*0500*/  @P2 BRA `(.L_x_66) ;  /* 0x0000000000182947 */ /* 0x000fea0003800000 */
[----:B-1----:R-:W-:-:S06]  /*0510*/  IMAD.WIDE.U32 R12, R11, 0x4, R2 ;  /* 0x000000040b0c7825 */ /* 0x002fcc00078e0002 */
[----:B------:R-:W5:Y:S02]  /*0520*/  LDG.E R12, desc[UR8][R12.64] ;  /* 0x000000080c0c7981 */ /* 0x000f64000c1e1900 */
[----:B-----5:R-:W-:-:S05]  /*0530*/  SHF.R.U32.HI R11, RZ, UR10, R12 ;  /* 0x0000000aff0b7c19 */ /* 0x020fca000801160c */
[----:B------:R-:W-:-:S05]  /*0540*/  IMAD.SHL.U32 R11, R11, 0x4, RZ ;  /* 0x000000040b0b7824 */ /* 0x000fca00078e00ff */
[----:B------:R-:W-:-:S05]  /*0550*/  LOP3.LUT R11, R11, 0x3fc, RZ, 0xc0, !PT ;  /* 0x000003fc0b0b7812 */ /* 0x000fca00078ec0ff */
[----:B------:R1:W-:Y:S02]  /*0560*/  ATOMS.POPC.INC.32 RZ, [R11+UR4] ;  /* 0x000000000bff7f8c */ /* 0x0003e4000d800004 */
.L_x_66:
[----:B------:R-:W-:Y:S05]  /*0570*/  BSYNC.RECONVERGENT B0 ;  /* 0x0000000000007941 */ /* 0x000fea0003800200 */
.L_x_65:
        /* <DEDUP_REMOVED lines=8> */
.L_x_68:
[----:B------:R-:W-:Y:S05]  /*0600*/  BSYNC.RECONVERGENT B0 ;  /* 0x0000000000007941 */ /* 0x000fea0003800200 */
.L_x_67:
        /* <DEDUP_REMOVED lines=8> */
.L_x_70:
[----:B------:R-:W-:Y:S05]  /*0690*/  BSYNC.RECONVERGENT B0 ;  /* 0x0000000000007941 */ /* 0x000fea0003800200 */
.L_x_69:
[----:B------:R-:W-:Y:S04]  /*06a0*/  BSSY.RECONVERGENT B0, `(.L_x_71) ;  /* 0x0000008000007945 */ /* 0x000fe80003800200 */
[----:B------:R-:W-:Y:S05]  /*06b0*/  @P5 BRA `(.L_x_72) ;  /* 0x0000000000185947 */ /* 0x000fea0003800000 */
[----:B-1----:R-:W-:-:S06]  /*06c0*/  IMAD.WIDE.U32 R8, R8, 0x4, R2 ;  /* 0x0000000408087825 */ /* 0x002fcc00078e0002 */
[----:B------:R-:W5:Y:S02]  /*06d0*/  LDG.E R8, desc[UR8][R8.64] ;  /* 0x0000000808087981 */ /* 0x000f64000c1e1900 */
[----:B-----5:R-:W-:-:S04]  /*06e0*/  SHF.R.U32.HI R10, RZ, UR10, R8 ;  /* 0x0000000aff0a7c19 */ /* 0x020fc80008011608 */
[----:B------:R-:W-:-:S04]  /*06f0*/  SHF.L.U32 R10, R10, 0x2, RZ ;  /* 0x000000020a0a7819 */ /* 0x000fc800000006ff */
[----:B------:R-:W-:-:S05]  /*0700*/  LOP3.LUT R10, R10, 0x3fc, RZ, 0xc0, !PT ;  /* 0x000003fc0a0a7812 */ /* 0x000fca00078ec0ff */
[----:B------:R1:W-:Y:S02]  /*0710*/  ATOMS.POPC.INC.32 RZ, [R10+UR4] ;  /* 0x000000000aff7f8c */ /* 0x0003e4000d800004 */
.L_x_72:
[----:B------:R-:W-:Y:S05]  /*0720*/  BSYNC.RECONVERGENT B0 ;  /* 0x0000000000007941 */ /* 0x000fea0003800200 */
.L_x_71:
[----:B------:R-:W-:Y:S01]  /*0730*/  ISETP.NE.AND P6, PT, R14, RZ, PT ;  /* 0x000000ff0e00720c */ /* 0x000fe20003fc5270 */
[C---:B------:R-:W-:Y:S01]  /*0740*/  VIADD R16, R6.reuse, 0x40 ;  /* 0x0000004006107836 */ /* 0x040fe20000000000 */
[-C--:B------:R-:W-:Y:S01]  /*0750*/  ISETP.GE.U32.AND P2, PT, R7, R5.reuse, PT ;  /* 0x000000050700720c */ /* 0x080fe20003f46070 */
[C---:B-1----:R-:W-:Y:S01]  /*0760*/  VIADD R12, R6.reuse, 0x60 ;  /* 0x00000060060c7836 */ /* 0x042fe20000000000 */
[C---:B------:R-:W-:Y:S01]  /*0770*/  IADD3 R9, PT, PT, R6.reuse, 0xc0, RZ ;  /* 0x000000c006097810 */ /* 0x040fe20007ffe0ff */
[C---:B------:R-:W-:Y:S01]  /*0780*/  VIADD R11, R6.reuse, 0x80 ;  /* 0x00000080060b7836 */ /* 0x040fe20000000000 */
[----:B------:R-:W-:Y:S01]  /*0790*/  BSSY.RECONVERGENT B0, `(.L_x_73) ;  /* 0x0000011000007945 */ /* 0x000fe20003800200 */
[C---:B------:R-:W-:Y:S01]  /*07a0*/  VIADD R10, R6.reuse, 0xa0 ;  /* 0x000000a0060a7836 */ /* 0x040fe20000000000 */
[----:B------:R-:W-:Y:S01]  /*07b0*/  P2R R17, PR, RZ, 0x4 ;  /* 0x00000004ff117803 */ /* 0x000fe20000000000 */
[----:B------:R-:W-:Y:S01]  /*07c0*/  VIADD R8, R6, 0xe0 ;  /* 0x000000e006087836 */ /* 0x000fe20000000000 */
[----:B------:R-:W-:-:S02]  /*07d0*/  ISETP.GE.U32.AND P0, PT, R16, R5, PT ;  /* 0x000000051000720c */ /* 0x000fc40003f06070 */
[-C--:B------:R-:W-:Y:S02]  /*07e0*/  ISETP.GE.U32.AND P1, PT, R12, R5.reuse, PT ;  /* 0x000000050c00720c */ /* 0x080fe40003f26070 */
[-C--:B------:R-:W-:Y:S02]  /*07f0*/  ISETP.GE.U32.AND P2, PT, R11, R5.reuse, PT ;  /* 0x000000050b00720c */ /* 0x080fe40003f46070 */
[-C--:B------:R-:W-:Y:S02]  /*0800*/  ISETP.GE.U32.AND P3, PT, R10, R5.reuse, PT ;  /* 0x000000050a00720c */ /* 0x080fe40003f66070 */
[-C--:B------:R-:W-:Y:S02]  /*0810*/  ISETP.GE.U32.AND P4, PT, R9, R5.reuse, PT ;  /* 0x000000050900720c */ /* 0x080fe40003f86070 */
[----:B------:R-:W-:Y:S01]  /*0820*/  ISETP.GE.U32.AND P5, PT, R8, R5, PT ;  /* 0x000000050800720c */ /* 0x000fe20003fa6070 */
[----:B------:R-:W-:-:S12]  /*0830*/  @P6 BRA `(.L_x_74) ;  /* 0x0000000000186947 */ /* 0x000fd80003800000 */
[----:B--234-:R-:W-:-:S06]  /*0840*/  IMAD.WIDE.U32 R14, R6, 0x4, R2 ;  /* 0x00000004060e7825 */ /* 0x01cfcc00078e0002 */
[----:B------:R-:W2:Y:S02]  /*0850*/  LDG.E R14, desc[UR8][R14.64] ;  /* 0x000000080e0e7981 */ /* 0x000ea4000c1e1900 */
[----:B--2---:R-:W-:-:S05]  /*0860*/  SHF.R.U32.HI R13, RZ, UR10, R14 ;  /* 0x0000000aff0d7c19 */ /* 0x004fca000801160e */
[----:B------:R-:W-:-:S05]  /*0870*/  IMAD.SHL.U32 R13, R13, 0x4, RZ ;  /* 0x000000040d0d7824 */ /* 0x000fca00078e00ff */
[----:B------:R-:W-:-:S05]  /*0880*/  LOP3.LUT R13, R13, 0x3fc, RZ, 0xc0, !PT ;  /* 0x000003fc0d0d7812 */ /* 0x000fca00078ec0ff */
[----:B------:R1:W-:Y:S02]  /*0890*/  ATOMS.POPC.INC.32 RZ, [R13+UR4] ;  /* 0x000000000dff7f8c */ /* 0x0003e4000d800004 */
.L_x_74:
[----:B------:R-:W-:Y:S05]  /*08a0*/  BSYNC.RECONVERGENT B0 ;  /* 0x0000000000007941 */ /* 0x000fea0003800200 */
.L_x_73:
[----:B------:R-:W-:Y:S01]  /*08b0*/  ISETP.NE.AND P6, PT, R17, RZ, PT ;  /* 0x000000ff1100720c */ /* 0x000fe20003fc5270 */
[----:B------:R-:W-:-:S12]  /*08c0*/  BSSY.RECONVERGENT B0, `(.L_x_75) ;  /* 0x0000008000007945 */ /* 0x000fd80003800200 */
[----:B------:R-:W-:Y:S05]  /*08d0*/  @P6 BRA `(.L_x_76) ;  /* 0x0000000000186947 */ /* 0x000fea0003800000 */
[----:B--234-:R-:W-:-:S06]  /*08e0*/  IMAD.WIDE.U32 R14, R7, 0x4, R2 ;  /* 0x00000004070e7825 */ /* 0x01cfcc00078e0002 */
[----:B------:R-:W2:Y:S02]  /*08f0*/  LDG.E R14, desc[UR8][R14.64] ;  /* 0x000000080e0e7981 */ /* 0x000ea4000c1e1900 */
[----:B--2---:R-:W-:-:S05]  /*0900*/  SHF.R.U32.HI R7, RZ, UR10, R14 ;  /* 0x0000000aff077c19 */ /* 0x004fca000801160e */
[----:B------:R-:W-:-:S05]  /*0910*/  IMAD.SHL.U32 R7, R7, 0x4, RZ ;  /* 0x0000000407077824 */ /* 0x000fca00078e00ff */
[----:B------:R-:W-:-:S05]  /*0920*/  LOP3.LUT R7, R7, 0x3fc, RZ, 0xc0, !PT ;  /* 0x000003fc07077812 */ /* 0x000fca00078ec0ff */
[----:B------:R2:W-:Y:S02]  /*0930*/  ATOMS.POPC.INC.32 RZ, [R7+UR4] ;  /* 0x0000000007ff7f8c */ /* 0x0005e4000d800004 */
.L_x_76:
[----:B------:R-:W-:Y:S05]  /*0940*/  BSYNC.RECONVERGENT B0 ;  /* 0x0000000000007941 */ /* 0x000fea0003800200 */
.L_x_75:
[----:B------:R-:W-:Y:S04]  /*0950*/  BSSY.RECONVERGENT B0, `(.L_x_77) ;  /* 0x0000008000007945 */ /* 0x000fe80003800200 */
[----:B------:R-:W-:Y:S05]  /*0960*/  @P0 BRA `(.L_x_78) ;  /* 0x0000000000180947 */ /* 0x000fea0003800000 */
[----:B--234-:R-:W-:-:S06]  /*0970*/  IMAD.WIDE.U32 R14, R16, 0x4, R2 ;  /* 0x00000004100e7825 */ /* 0x01cfcc00078e0002 */
[----:B------:R-:W2:Y:S02]  /*0980*/  LDG.E R14, desc[UR8][R14.64] ;  /* 0x000000080e0e7981 */ /* 0x000ea4000c1e1900 */
[----:B--2---:R-:W-:-:S05]  /*0990*/  SHF.R.U32.HI R7, RZ, UR10, R14 ;  /* 0x0000000aff077c19 */ /* 0x004fca000801160e */
[----:B------:R-:W-:-:S05]  /*09a0*/  IMAD.SHL.U32 R7, R7, 0x4, RZ ;  /* 0x0000000407077824 */ /* 0x000fca00078e00ff */
[----:B------:R-:W-:-:S05]  /*09b0*/  LOP3.LUT R7, R7, 0x3fc, RZ, 0xc0, !PT ;  /* 0x000003fc07077812 */ /* 0x000fca00078ec0ff */
[----:B------:R2:W-:Y:S02]  /*09c0*/  ATOMS.POPC.INC.32 RZ, [R7+UR4] ;  /* 0x0000000007ff7f8c */ /* 0x0005e4000d800004 */
.L_x_78:
[----:B------:R-:W-:Y:S05]  /*09d0*/  BSYNC.RECONVERGENT B0 ;  /* 0x0000000000007941 */ /* 0x000fea0003800200 */
.L_x_77:
[----:B------:R-:W-:Y:S04]  /*09e0*/  BSSY.RECONVERGENT B0, `(.L_x_79) ;  /* 0x0000008000007945 */ /* 0x000fe80003800200 */
[----:B------:R-:W-:Y:S05]  /*09f0*/  @P1 BRA `(.L_x_80) ;  /* 0x0000000000181947 */ /* 0x000fea0003800000 */
[----:B-1----:R-:W-:-:S06]  /*0a00*/  IMAD.WIDE.U32 R12, R12, 0x4, R2 ;  /* 0x000000040c0c7825 */ /* 0x002fcc00078e0002 */
[----:B------:R-:W2:Y:S02]  /*0a10*/  LDG.E R12, desc[UR8][R12.64] ;  /* 0x000000080c0c7981 */ /* 0x000ea4000c1e1900 */
[----:B--2---:R-:W-:-:S04]  /*0a20*/  SHF.R.U32.HI R7, RZ, UR10, R12 ;  /* 0x0000000aff077c19 */ /* 0x004fc8000801160c */
[----:B------:R-:W-:-:S04]  /*0a30*/  SHF.L.U32 R7, R7, 0x2, RZ ;  /* 0x0000000207077819 */ /* 0x000fc800000006ff */
[----:B------:R-:W-:-:S05]  /*0a40*/  LOP3.LUT R7, R7, 0x3fc, RZ, 0xc0, !PT ;  /* 0x000003fc07077812 */ /* 0x000fca00078ec0ff */
[----:B------:R1:W-:Y:S02]  /*0a50*/  ATOMS.POPC.INC.32 RZ, [R7+UR4] ;  /* 0x0000000007ff7f8c */ /* 0x0003e4000d800004 */
.L_x_80:
[----:B------:R-:W-:Y:S05]  /*0a60*/  BSYNC.RECONVERGENT B0 ;  /* 0x0000000000007941 */ /* 0x000fea0003800200 */
.L_x_79:
        /* <DEDUP_REMOVED lines=8> */
.L_x_82:
[----:B------:R-:W-:Y:S05]  /*0af0*/  BSYNC.RECONVERGENT B0 ;  /* 0x0000000000007941 */ /* 0x000fea0003800200 */
.L_x_81:
        /* <DEDUP_REMOVED lines=8> */
.L_x_84:
[----:B------:R-:W-:Y:S05]  /*0b80*/  BSYNC.RECONVERGENT B0 ;  /* 0x0000000000007941 */ /* 0x000fea0003800200 */
.L_x_83:
        /* <DEDUP_REMOVED lines=8> */
.L_x_86:
[----:B------:R-:W-:Y:S05]  /*0c10*/  BSYNC.RECONVERGENT B0 ;  /* 0x0000000000007941 */ /* 0x000fea0003800200 */
.L_x_85:
        /* <DEDUP_REMOVED lines=8> */
.L_x_88:
[----:B------:R-:W-:Y:S05]  /*0ca0*/  BSYNC.RECONVERGENT B0 ;  /* 0x0000000000007941 */ /* 0x000fea0003800200 */
.L_x_87:
[----:B------:R-:W-:Y:S01]  /*0cb0*/  UIADD3 UR6, UPT, UPT, UR5, -0x1e0, URZ ;  /* 0xfffffe2005067890 */ /* 0x000fe2000fffe0ff */
[----:B------:R-:W-:Y:S01]  /*0cc0*/  IADD3 R6, PT, PT, R6, 0x200, RZ ;  /* 0x0000020006067810 */ /* 0x000fe20007ffe0ff */
[----:B------:R-:W-:Y:S02]  /*0cd0*/  UIADD3 UR5, UPT, UPT, UR5, 0x200, URZ ;  /* 0x0000020005057890 */ /* 0x000fe4000fffe0ff */
[----:B------:R-:W-:-:S09]  /*0ce0*/  UISETP.GE.U32.AND UP0, UPT, UR6, 0x600, UPT ;  /* 0x000006000600788c */ /* 0x000fd2000bf06070 */
[----:B------:R-:W-:Y:S05]  /*0cf0*/  BRA.U !UP0, `(.L_x_89) ;  /* 0xfffffff508207547 */ /* 0x000fea000b83ffff */
[----:B------:R-:W-:Y:S01]  /*0d00*/  BAR.SYNC.DEFER_BLOCKING 0x0 ;  /* 0x0000000000007b1d */ /* 0x000fe20000010000 */
[----:B------:R-:W-:-:S07]  /*0d10*/  VIADD R5, R5, 0x7ff ;  /* 0x000007ff05057836 */ /* 0x000fce0000000000 */
[----:B------:R-:W5:Y:S01]  /*0d20*/  LDC.64 R2, c[0x0][0x390] ;  /* 0x0000e400ff027b82 */ /* 0x000f620000000a00 */
[----:B------:R-:W-:-:S05]  /*0d30*/  SHF.R.U32.HI R5, RZ, 0xb, R5 ;  /* 0x0000000bff057819 */ /* 0x000fca0000011605 */
[----:B------:R-:W-:-:S04]  /*0d40*/  IMAD R0, R5, R0, UR7 ;  /* 0x0000000705007e24 */ /* 0x000fc8000f8e0200 */
[C-C-:B------:R-:W-:Y:S02]  /*0d50*/  IMAD R12, R5.reuse, 0x40, R0.reuse ;  /* 0x00000040050c7824 */ /* 0x140fe400078e0200 */
[C-C-:B------:R-:W-:Y:S02]  /*0d60*/  IMAD R8, R5.reuse, 0x80, R0.reuse ;  /* 0x0000008005087824 */ /* 0x140fe400078e0200 */
[C---:B--234-:R-:W-:Y:S01]  /*0d70*/  IMAD R15, R5.reuse, 0x20, R0 ;  /* 0x00000020050f7824 */ /* 0x05cfe200078e0200 */
[C---:B------:R-:W-:Y:S01]  /*0d80*/  LEA R11, R5.reuse, R12, 0x5 ;  /* 0x0000000c050b7211 */ /* 0x040fe200078e28ff */
[----:B-1----:R-:W-:Y:S01]  /*0d90*/  IMAD R7, R5, 0x20, R8 ;  /* 0x0000002005077824 */ /* 0x002fe200078e0208 */
[----:B------:R-:W1:Y:S04]  /*0da0*/  LDS R18, [R4] ;  /* 0x0000000004127984 */ /* 0x000e680000000800 */
[----:B------:R-:W2:Y:S01]  /*0db0*/  LDS R25, [R4+0x80] ;  /* 0x0000800004197984 */ /* 0x000ea20000000800 */
[----:B-----5:R-:W-:-:S03]  /*0dc0*/  IMAD.WIDE.U32 R28, R0, 0x4, R2 ;  /* 0x00000004001c7825 */ /* 0x020fc600078e0002 */
[----:B------:R-:W3:Y:S01]  /*0dd0*/  LDS R21, [R4+0x100] ;  /* 0x0001000004157984 */ /* 0x000ee20000000800 */
[----:B------:R-:W-:-:S03]  /*0de0*/  IMAD R0, R5, 0x40, R8 ;  /* 0x0000004005007824 */ /* 0x000fc600078e0208 */
[----:B------:R-:W4:Y:S01]  /*0df0*/  LDS R27, [R4+0x180] ;  /* 0x00018000041b7984 */ /* 0x000f220000000800 */
[----:B------:R-:W-:-:S03]  /*0e00*/  IMAD.WIDE.U32 R14, R15, 0x4, R2 ;  /* 0x000000040f0e7825 */ /* 0x000fc600078e0002 */
[----:B------:R-:W5:Y:S01]  /*0e10*/  LDS R23, [R4+0x200] ;  /* 0x0002000004177984 */ /* 0x000f620000000800 */
[----:B------:R-:W-:-:S03]  /*0e20*/  IMAD.WIDE.U32 R12, R12, 0x4, R2 ;  /* 0x000000040c0c7825 */ /* 0x000fc600078e0002 */
[----:B------:R-:W5:Y:S01]  /*0e30*/  LDS R19, [R4+0x280] ;  /* 0x0002800004137984 */ /* 0x000f620000000800 */
[----:B------:R-:W-:Y:S02]  /*0e40*/  IMAD R20, R5, 0x20, R0 ;  /* 0x0000002005147824 */ /* 0x000fe400078e0200 */
[--C-:B------:R-:W-:Y:S01]  /*0e50*/  IMAD.WIDE.U32 R10, R11, 0x4, R2.reuse ;  /* 0x000000040b0a7825 */ /* 0x100fe200078e0002 */
[----:B------:R-:W5:Y:S03]  /*0e60*/  LDS R17, [R4+0x300] ;  /* 0x0003000004117984 */ /* 0x000f660000000800 */
[--C-:B------:R-:W-:Y:S01]  /*0e70*/  IMAD.WIDE.U32 R8, R8, 0x4, R2.reuse ;  /* 0x0000000408087825 */ /* 0x100fe200078e0002 */
[----:B------:R0:W5:Y:S03]  /*0e80*/  LDS R16, [R4+0x380] ;  /* 0x0003800004107984 */ /* 0x0001660000000800 */
[----:B------:R-:W-:-:S04]  /*0e90*/  IMAD.WIDE.U32 R6, R7, 0x4, R2 ;  /* 0x0000000407067825 */ /* 0x000fc800078e0002 */
[--C-:B0-----:R-:W-:Y:S01]  /*0ea0*/  IMAD.WIDE.U32 R4, R0, 0x4, R2.reuse ;  /* 0x0000000400047825 */ /* 0x101fe200078e0002 */
[----:B-1----:R-:W-:Y:S03]  /*0eb0*/  STG.E desc[UR8][R28.64], R18 ;  /* 0x000000121c007986 */ /* 0x002fe6000c101908 */
[----:B------:R-:W-:Y:S01]  /*0ec0*/  IMAD.WIDE.U32 R2, R20, 0x4, R2 ;  /* 0x0000000414027825 */ /* 0x000fe200078e0002 */
[----:B--2---:R-:W-:Y:S04]  /*0ed0*/  STG.E desc[UR8][R14.64], R25 ;  /* 0x000000190e007986 */ /* 0x004fe8000c101908 */
[----:B---3--:R-:W-:Y:S04]  /*0ee0*/  STG.E desc[UR8][R12.64], R21 ;  /* 0x000000150c007986 */ /* 0x008fe8000c101908 */
[----:B----4-:R-:W-:Y:S04]  /*0ef0*/  STG.E desc[UR8][R10.64], R27 ;  /* 0x0000001b0a007986 */ /* 0x010fe8000c101908 */
[----:B-----5:R-:W-:Y:S04]  /*0f00*/  STG.E desc[UR8][R8.64], R23 ;  /* 0x0000001708007986 */ /* 0x020fe8000c101908 */
[----:B------:R-:W-:Y:S04]  /*0f10*/  STG.E desc[UR8][R6.64], R19 ;  /* 0x0000001306007986 */ /* 0x000fe8000c101908 */
[----:B------:R-:W-:Y:S04]  /*0f20*/  STG.E desc[UR8][R4.64], R17 ;  /* 0x0000001104007986 */ /* 0x000fe8000c101908 */
[----:B------:R-:W-:Y:S01]  /*0f30*/  STG.E desc[UR8][R2.64], R16 ;  /* 0x0000001002007986 */ /* 0x000fe2000c101908 */
[----:B------:R-:W-:Y:S05]  /*0f40*/  EXIT ;  /* 0x000000000000794d */ /* 0x000fea0003800000 */
.L_x_90:
        /* <DEDUP_REMOVED lines=11> */
.L_x_93:


//--------------------- .nv.shared.reorder        --------------------------
	.section	.nv.shared.reorder,"aw",@nobits
	.sectionflags	@""
	.align	4
.nv.shared.reorder:
	.zero		7168


//--------------------- .nv.shared.reserved.0     --------------------------
	.section	.nv.shared.reserved.0,"aw",@nobits
	.weak		__nv_reservedSMEM_offset_0_alias
	.size		__nv_reservedSMEM_offset_0_alias, 0, 64
	.other		__nv_reservedSMEM_offset_0_alias,@"STO_CUDA_RESERVED_SHARED STV_DEFAULT"
__nv_reservedSMEM_offset_0_alias:
	.zero		0
	.zero		64


//--------------------- .nv.shared.prefixSumExclusiveInplace --------------------------
	.section	.nv.shared.prefixSumExclusiveInplace,"aw",@nobits
	.sectionflags	@""
	.align	4
.nv.shared.prefixSumExclusiveInplace:
	.zero		33792


//--------------------- .nv.shared.blockCount     --------------------------
	.section	.nv.shared.blockCount,"aw",@nobits
	.sectionflags	@""
	.align	4
.nv.shared.blockCount:
	.zero		2048


//--------------------- .nv.constant0.reorder     --------------------------
	.section	.nv.constant0.reorder,"a",@progbits
	.sectionflags	@""
	.align	4
.nv.constant0.reorder:
	.zero		932


//--------------------- .nv.constant0.prefixSumExclusiveInplace --------------------------
	.section	.nv.constant0.prefixSumExclusiveInplace,"a",@progbits
	.sectionflags	@""
	.align	4
.nv.constant0.prefixSumExclusiveInplace:
	.zero		920


//--------------------- .nv.constant0.blockCount  --------------------------
	.section	.nv.constant0.blockCount,"a",@progbits
	.sectionflags	@""
	.align	4
.nv.constant0.blockCount:
	.zero		924


//--------------------- SYMBOLS --------------------------

	.type		.nv.reservedSmem.offset0,@object
	.size		.nv.reservedSmem.offset0,0x4
	.type		.nv.reservedSmem.cap,@object
	.size		.nv.reservedSmem.cap,0x4
